	.target	sm_90a

	.elftype	@"ET_EXEC"


//--------------------- .note.nv.tkinfo           --------------------------
	.section	.note.nv.tkinfo,"",@"SHT_NOTE"
	.sectionflags	@"SHF_NOTE_NV_TKINFO"
	.tkinfo
        /*0018*/ 	.word	0x00000002
        /*0030*/ 	.string	""
        /*0030*/ 	.string	"ptxas"
        /*0030*/ 	.string	"Cuda compilation tools, release 13.0, V13.0.88"
        /*0030*/ 	.string	"Build cuda_13.0.r13.0/compiler.36424714_0"
        /*0030*/ 	.string	"-arch sm_90a -m 64 "



//--------------------- .note.nv.cuinfo           --------------------------
	.section	.note.nv.cuinfo,"",@"SHT_NOTE"
	.sectionflags	@"SHF_NOTE_NV_CUINFO"
        /*0018*/ 	.short	0x0002
        /*001a*/ 	.short	0x005a
        /*001c*/ 	.short	0x0082
	.zero		2


//--------------------- .nv.info                  --------------------------
	.section	.nv.info,"",@"SHT_CUDA_INFO"
	.align	4


	//----- nvinfo : EIATTR_REGCOUNT
	.align		4
        /*0000*/ 	.byte	0x04, 0x2f
        /*0002*/ 	.short	(.L_15 - .L_14)
	.align		4
.L_14:
        /*0004*/ 	.word	index@(_ZN7cutlass13device_kernelINS_4fmha6kernel13FmhaKernelTmaINS1_10collective15FmhaMainloopTmaINS_10bfloat16_tEfN4cute5tupleIJNS7_1CILi64EEESA_NS9_ILi16EEEEEENS4_13DefaultFusionEJEEENS4_15FmhaFwdEpilogueIS6_fNS8_IJSA_SB_SA_EEEEEJEEEEEvNT_6ParamsE)
        /*0008*/ 	.word	0x00000048


	//----- nvinfo : EIATTR_FRAME_SIZE
	.align		4
.L_15:
        /*000c*/ 	.byte	0x04, 0x11
        /*000e*/ 	.short	(.L_17 - .L_16)
	.align		4
.L_16:
        /*0010*/ 	.word	index@($__internal_0_$__cuda_sm20_rcp_rn_f32_slowpath)
        /*0014*/ 	.word	0x00000000


	//----- nvinfo : EIATTR_FRAME_SIZE
	.align		4
.L_17:
        /*0018*/ 	.byte	0x04, 0x11
        /*001a*/ 	.short	(.L_19 - .L_18)
	.align		4
.L_18:
        /*001c*/ 	.word	index@(_ZN7cutlass13device_kernelINS_4fmha6kernel13FmhaKernelTmaINS1_10collective15FmhaMainloopTmaINS_10bfloat16_tEfN4cute5tupleIJNS7_1CILi64EEESA_NS9_ILi16EEEEEENS4_13DefaultFusionEJEEENS4_15FmhaFwdEpilogueIS6_fNS8_IJSA_SB_SA_EEEEEJEEEEEvNT_6ParamsE)
        /*0020*/ 	.word	0x00000000


	//----- nvinfo : EIATTR_MIN_STACK_SIZE
	.align		4
.L_19:
        /*0024*/ 	.byte	0x04, 0x12
        /*0026*/ 	.short	(.L_21 - .L_20)
	.align		4
.L_20:
        /*0028*/ 	.word	index@(_ZN7cutlass13device_kernelINS_4fmha6kernel13FmhaKernelTmaINS1_10collective15FmhaMainloopTmaINS_10bfloat16_tEfN4cute5tupleIJNS7_1CILi64EEESA_NS9_ILi16EEEEEENS4_13DefaultFusionEJEEENS4_15FmhaFwdEpilogueIS6_fNS8_IJSA_SB_SA_EEEEEJEEEEEvNT_6ParamsE)
        /*002c*/ 	.word	0x00000000
.L_21:


//--------------------- .nv.compat                --------------------------
	.section	.nv.compat,"",@"SHT_CUDA_COMPAT_INFO"
	.align	4
        /*0000*/ 	.byte	0x02, 0x09, 0x01, 0x00, 0x02, 0x02, 0x04, 0x00, 0x02, 0x05, 0x05, 0x00, 0x03, 0x07, 0x01, 0x01
        /*0010*/ 	.byte	0x02, 0x03, 0x01, 0x00, 0x02, 0x06, 0x01, 0x00, 0x04, 0x0b, 0x08, 0x00, 0x00, 0x00, 0x00, 0x00
        /*0020*/ 	.byte	0x00, 0x00, 0x00, 0x00


//--------------------- .nv.info._ZN7cutlass13device_kernelINS_4fmha6kernel13FmhaKernelTmaINS1_10collective15FmhaMainloopTmaINS_10bfloat16_tEfN4cute5tupleIJNS7_1CILi64EEESA_NS9_ILi16EEEEEENS4_13DefaultFusionEJEEENS4_15FmhaFwdEpilogueIS6_fNS8_IJSA_SB_SA_EEEEEJEEEEEvNT_6ParamsE --------------------------
	.section	.nv.info._ZN7cutlass13device_kernelINS_4fmha6kernel13FmhaKernelTmaINS1_10collective15FmhaMainloopTmaINS_10bfloat16_tEfN4cute5tupleIJNS7_1CILi64EEESA_NS9_ILi16EEEEEENS4_13DefaultFusionEJEEENS4_15FmhaFwdEpilogueIS6_fNS8_IJSA_SB_SA_EEEEEJEEEEEvNT_6ParamsE,"",@"SHT_CUDA_INFO"
	.sectionflags	@""
	.align	4


	//----- nvinfo : EIATTR_CUDA_API_VERSION
	.align		4
        /*0000*/ 	.byte	0x04, 0x37
        /*0002*/ 	.short	(.L_23 - .L_22)
.L_22:
        /*0004*/ 	.word	0x00000082


	//----- nvinfo : EIATTR_KPARAM_INFO
	.align		4
.L_23:
        /*0008*/ 	.byte	0x04, 0x17
        /*000a*/ 	.short	(.L_25 - .L_24)
.L_24:
        /*000c*/ 	.word	0x00000000
        /*0010*/ 	.short	0x0000
        /*0012*/ 	.short	0x0070
        /*0014*/ 	.byte	0x00, 0xf0, 0x01, 0x20


	//----- nvinfo : EIATTR_SPARSE_MMA_MASK
	.align		4
.L_25:
        /*0018*/ 	.byte	0x03, 0x50
        /*001a*/ 	.short	0x0000


	//----- nvinfo : EIATTR_MAXREG_COUNT
	.align		4
        /*001c*/ 	.byte	0x03, 0x1b
        /*001e*/ 	.short	0x00ff


	//----- nvinfo : EIATTR_NUM_BARRIERS
	.align		4
        /*0020*/ 	.byte	0x02, 0x4c
        /*0022*/ 	.byte	0x02
	.zero		1


	//----- nvinfo : EIATTR_EXTERNS
	.align		4
        /*0024*/ 	.byte	0x04, 0x0f
        /*0026*/ 	.short	(.L_27 - .L_26)


	//   ....[0]....
	.align		4
.L_26:
        /*0028*/ 	.word	index@(__assertfail)


	//----- nvinfo : EIATTR_MERCURY_ISA_VERSION
	.align		4
.L_27:
        /*002c*/ 	.byte	0x03, 0x5f
        /*002e*/ 	.short	0x0101


	//----- nvinfo : EIATTR_COOP_GROUP_MASK_REGIDS
	.align		4
        /*0030*/ 	.byte	0x04, 0x29
        /*0032*/ 	.short	(.L_29 - .L_28)


	//   ....[0]....
.L_28:
        /*0034*/ 	.word	0xffffffff


	//   ....[1]....
        /*0038*/ 	.word	0xffffffff


	//   ....[2]....
        /*003c*/ 	.word	0xffffffff


	//   ....[3]....
        /*0040*/ 	.word	0xffffffff


	//   ....[4]....
        /*0044*/ 	.word	0xffffffff


	//   ....[5]....
        /*0048*/ 	.word	0xffffffff


	//   ....[6]....
        /*004c*/ 	.word	0xffffffff


	//   ....[7]....
        /*0050*/ 	.word	0xffffffff


	//   ....[8]....
        /*0054*/ 	.word	0xffffffff


	//   ....[9]....
        /*0058*/ 	.word	0xffffffff


	//   ....[10]....
        /*005c*/ 	.word	0xffffffff


	//   ....[11]....
        /*0060*/ 	.word	0xffffffff


	//   ....[12]....
        /*0064*/ 	.word	0xffffffff


	//   ....[13]....
        /*0068*/ 	.word	0xffffffff


	//   ....[14]....
        /*006c*/ 	.word	0xffffffff


	//   ....[15]....
        /*0070*/ 	.word	0xffffffff


	//   ....[16]....
        /*0074*/ 	.word	0xffffffff


	//----- nvinfo : EIATTR_COOP_GROUP_INSTR_OFFSETS
	.align		4
.L_29:
        /*0078*/ 	.byte	0x04, 0x28
        /*007a*/ 	.short	(.L_31 - .L_30)


	//   ....[0]....
.L_30:
        /*007c*/ 	.word	0x00000050


	//   ....[1]....
        /*0080*/ 	.word	0x00000140


	//   ....[2]....
        /*0084*/ 	.word	0x00000270


	//   ....[3]....
        /*0088*/ 	.word	0x00000410


	//   ....[4]....
        /*008c*/ 	.word	0x00000550


	//   ....[5]....
        /*0090*/ 	.word	0x000013a0


	//   ....[6]....
        /*0094*/ 	.word	0x00001430


	//   ....[7]....
        /*0098*/ 	.word	0x000014b0


	//   ....[8]....
        /*009c*/ 	.word	0x000015d0


	//   ....[9]....
        /*00a0*/ 	.word	0x00002a00


	//   ....[10]....
        /*00a4*/ 	.word	0x00002a20


	//   ....[11]....
        /*00a8*/ 	.word	0x00002a50


	//   ....[12]....
        /*00ac*/ 	.word	0x00002a70


	//   ....[13]....
        /*00b0*/ 	.word	0x00003f00


	//   ....[14]....
        /*00b4*/ 	.word	0x00003f40


	//   ....[15]....
        /*00b8*/ 	.word	0x00003f80


	//   ....[16]....
        /*00bc*/ 	.word	0x00003f90


	//----- nvinfo : EIATTR_SYSCALL_OFFSETS
	.align		4
.L_31:
        /*00c0*/ 	.byte	0x04, 0x46
        /*00c2*/ 	.short	(.L_33 - .L_32)


	//   ....[0]....
.L_32:
        /*00c4*/ 	.word	0x00004760


	//   ....[1]....
        /*00c8*/ 	.word	0x00004880


	//----- nvinfo : EIATTR_MBARRIER_INSTR_OFFSETS
	.align		4
.L_33:
        /*00cc*/ 	.byte	0x04, 0x39
        /*00ce*/ 	.short	(.L_35 - .L_34)


	//   ....[0]....
.L_34:
        /*00d0*/ 	.word	0x00000240
        /*00d4*/ 	.word	0x000000ff
        /*00d8*/ 	.word	0x00002840
        /*00dc*/ 	.short	0x0100
        /*00de*/ 	.byte	0x08
	.zero		1


	//   ....[1]....
        /*00e0*/ 	.word	0x00000250
        /*00e4*/ 	.word	0x000000ff
        /*00e8*/ 	.word	0x00002848
        /*00ec*/ 	.short	0x0100
        /*00ee*/ 	.byte	0x08
	.zero		1


	//   ....[2]....
        /*00f0*/ 	.word	0x00000380
        /*00f4*/ 	.word	0x000000ff
        /*00f8*/ 	.word	0x00002800
        /*00fc*/ 	.short	0x0100
        /*00fe*/ 	.byte	0x08
	.zero		1


	//   ....[3]....
        /*0100*/ 	.word	0x00000390
        /*0104*/ 	.word	0x000000ff
        /*0108*/ 	.word	0x00002820
        /*010c*/ 	.short	0x0100
        /*010e*/ 	.byte	0x08
	.zero		1


	//   ....[4]....
        /*0110*/ 	.word	0x000003a0
        /*0114*/ 	.word	0x000000ff
        /*0118*/ 	.word	0x00002808
        /*011c*/ 	.short	0x0100
        /*011e*/ 	.byte	0x08
	.zero		1


	//   ....[5]....
        /*0120*/ 	.word	0x000003b0
        /*0124*/ 	.word	0x000000ff
        /*0128*/ 	.word	0x00002828
        /*012c*/ 	.short	0x0100
        /*012e*/ 	.byte	0x08
	.zero		1


	//   ....[6]....
        /*0130*/ 	.word	0x000003c0
        /*0134*/ 	.word	0x000000ff
        /*0138*/ 	.word	0x00002810
        /*013c*/ 	.short	0x0100
        /*013e*/ 	.byte	0x08
	.zero		1


	//   ....[7]....
        /*0140*/ 	.word	0x000003d0
        /*0144*/ 	.word	0x000000ff
        /*0148*/ 	.word	0x00002830
        /*014c*/ 	.short	0x0100
        /*014e*/ 	.byte	0x08
	.zero		1


	//   ....[8]....
        /*0150*/ 	.word	0x000003e0
        /*0154*/ 	.word	0x000000ff
        /*0158*/ 	.word	0x00002818
        /*015c*/ 	.short	0x0100
        /*015e*/ 	.byte	0x08
	.zero		1


	//   ....[9]....
        /*0160*/ 	.word	0x000003f0
        /*0164*/ 	.word	0x000000ff
        /*0168*/ 	.word	0x00002838
        /*016c*/ 	.short	0x0100
        /*016e*/ 	.byte	0x08
	.zero		1


	//   ....[10]....
        /*0170*/ 	.word	0x00000520
        /*0174*/ 	.word	0x000000ff
        /*0178*/ 	.word	0x00002850
        /*017c*/ 	.short	0x0100
        /*017e*/ 	.byte	0x08
	.zero		1


	//   ....[11]....
        /*0180*/ 	.word	0x00000530
        /*0184*/ 	.word	0x000000ff
        /*0188*/ 	.word	0x00002858
        /*018c*/ 	.short	0x0100
        /*018e*/ 	.byte	0x08
	.zero		1


	//   ....[12]....
        /*0190*/ 	.word	0x00000660
        /*0194*/ 	.word	0x00000003
        /*0198*/ 	.word	0x00002848
        /*019c*/ 	.short	0x010a
        /*019e*/ 	.byte	0x3f
	.zero		1


	//   ....[13]....
        /*01a0*/ 	.word	0x00000920
        /*01a4*/ 	.word	0x00000000
        /*01a8*/ 	.word	0x00002820
        /*01ac*/ 	.short	0x010a
        /*01ae*/ 	.byte	0x3f
	.zero		1


	//   ....[14]....
        /*01b0*/ 	.word	0x00000ad0
        /*01b4*/ 	.word	0x00000000
        /*01b8*/ 	.word	0x00002820
        /*01bc*/ 	.short	0x010a
        /*01be*/ 	.byte	0x3f
	.zero		1


	//   ....[15]....
        /*01c0*/ 	.word	0x00000cf0
        /*01c4*/ 	.word	0x00000002
        /*01c8*/ 	.word	0x00002820
        /*01cc*/ 	.short	0x010a
        /*01ce*/ 	.byte	0x3f
	.zero		1


	//   ....[16]....
        /*01d0*/ 	.word	0x00000f00
        /*01d4*/ 	.word	0x00000003
        /*01d8*/ 	.word	0x00002820
        /*01dc*/ 	.short	0x010a
        /*01de*/ 	.byte	0x3f
	.zero		1


	//   ....[17]....
        /*01e0*/ 	.word	0x00001130
        /*01e4*/ 	.word	0x00000002
        /*01e8*/ 	.word	0x00002840
        /*01ec*/ 	.short	0x010a
        /*01ee*/ 	.byte	0x3f
	.zero		1


	//   ....[18]....
        /*01f0*/ 	.word	0x00001150
        /*01f4*/ 	.word	0x00000002
        /*01f8*/ 	.word	0x00002800
        /*01fc*/ 	.short	0x010a
        /*01fe*/ 	.byte	0x3f
	.zero		1


	//   ....[19]....
        /*0200*/ 	.word	0x000019b0
        /*0204*/ 	.word	0x00000002
        /*0208*/ 	.word	0x00002808
        /*020c*/ 	.short	0x010a
        /*020e*/ 	.byte	0x3f
	.zero		1


	//   ....[20]....
        /*0210*/ 	.word	0x000023e0
        /*0214*/ 	.word	0x0000000f
        /*0218*/ 	.word	0x00000000
        /*021c*/ 	.short	0x0101
        /*021e*/ 	.byte	0x3f
	.zero		1


	//   ....[21]....
        /*0220*/ 	.word	0x000024a0
        /*0224*/ 	.word	0x00000009
        /*0228*/ 	.word	0x00002800
        /*022c*/ 	.short	0x010a
        /*022e*/ 	.byte	0x3f
	.zero		1


	//   ....[22]....
        /*0230*/ 	.word	0x000025b0
        /*0234*/ 	.word	0x00000000
        /*0238*/ 	.word	0x00002820
        /*023c*/ 	.short	0x010a
        /*023e*/ 	.byte	0x3f
	.zero		1


	//   ....[23]....
        /*0240*/ 	.word	0x00002a10
        /*0244*/ 	.word	0x00000042
        /*0248*/ 	.word	0x00000000
        /*024c*/ 	.short	0x0101
        /*024e*/ 	.byte	0x3f
	.zero		1


	//   ....[24]....
        /*0250*/ 	.word	0x00002b00
        /*0254*/ 	.word	0x00000017
        /*0258*/ 	.word	0x00002800
        /*025c*/ 	.short	0x010a
        /*025e*/ 	.byte	0x3f
	.zero		1


	//   ....[25]....
        /*0260*/ 	.word	0x00003b80
        /*0264*/ 	.word	0x0000000e
        /*0268*/ 	.word	0x00000000
        /*026c*/ 	.short	0x0101
        /*026e*/ 	.byte	0x3f
	.zero		1


	//   ....[26]....
        /*0270*/ 	.word	0x00003c20
        /*0274*/ 	.word	0x00000012
        /*0278*/ 	.word	0x00002820
        /*027c*/ 	.short	0x010a
        /*027e*/ 	.byte	0x3f
	.zero		1


	//   ....[27]....
        /*0280*/ 	.word	0x00004c20
        /*0284*/ 	.word	0x00000003
        /*0288*/ 	.word	0x00002848
        /*028c*/ 	.short	0x010a
        /*028e*/ 	.byte	0x3f
	.zero		1


	//   ....[28]....
        /*0290*/ 	.word	0x00004c70
        /*0294*/ 	.word	0x00000000
        /*0298*/ 	.word	0x00002820
        /*029c*/ 	.short	0x010a
        /*029e*/ 	.byte	0x3f
	.zero		1


	//   ....[29]....
        /*02a0*/ 	.word	0x00004cc0
        /*02a4*/ 	.word	0x00000000
        /*02a8*/ 	.word	0x00002820
        /*02ac*/ 	.short	0x010a
        /*02ae*/ 	.byte	0x3f
	.zero		1


	//   ....[30]....
        /*02b0*/ 	.word	0x00004d10
        /*02b4*/ 	.word	0x00000002
        /*02b8*/ 	.word	0x00002820
        /*02bc*/ 	.short	0x010a
        /*02be*/ 	.byte	0x3f
	.zero		1


	//   ....[31]....
        /*02c0*/ 	.word	0x00004d60
        /*02c4*/ 	.word	0x00000003
        /*02c8*/ 	.word	0x00002820
        /*02cc*/ 	.short	0x010a
        /*02ce*/ 	.byte	0x3f
	.zero		1


	//   ....[32]....
        /*02d0*/ 	.word	0x00004db0
        /*02d4*/ 	.word	0x00000002
        /*02d8*/ 	.word	0x00002840
        /*02dc*/ 	.short	0x010a
        /*02de*/ 	.byte	0x3f
	.zero		1


	//   ....[33]....
        /*02e0*/ 	.word	0x00004e00
        /*02e4*/ 	.word	0x00000002
        /*02e8*/ 	.word	0x00002800
        /*02ec*/ 	.short	0x010a
        /*02ee*/ 	.byte	0x3f
	.zero		1


	//   ....[34]....
        /*02f0*/ 	.word	0x00004e50
        /*02f4*/ 	.word	0x00000002
        /*02f8*/ 	.word	0x00002808
        /*02fc*/ 	.short	0x010a
        /*02fe*/ 	.byte	0x3f
	.zero		1


	//   ....[35]....
        /*0300*/ 	.word	0x00004ea0
        /*0304*/ 	.word	0x00000009
        /*0308*/ 	.word	0x00002800
        /*030c*/ 	.short	0x010a
        /*030e*/ 	.byte	0x3f
	.zero		1


	//   ....[36]....
        /*0310*/ 	.word	0x00004ef0
        /*0314*/ 	.word	0x00000000
        /*0318*/ 	.word	0x00002820
        /*031c*/ 	.short	0x010a
        /*031e*/ 	.byte	0x3f
	.zero		1


	//   ....[37]....
        /*0320*/ 	.word	0x00004f40
        /*0324*/ 	.word	0x00000017
        /*0328*/ 	.word	0x00002800
        /*032c*/ 	.short	0x010a
        /*032e*/ 	.byte	0x3f
	.zero		1


	//   ....[38]....
        /*0330*/ 	.word	0x00004f90
        /*0334*/ 	.word	0x00000012
        /*0338*/ 	.word	0x00002820
        /*033c*/ 	.short	0x010a
        /*033e*/ 	.byte	0x3f
	.zero		1


	//----- nvinfo : EIATTR_NUM_MBARRIERS
	.align		4
.L_35:
        /*0340*/ 	.byte	0x03, 0x38
        /*0342*/ 	.short	0x000c


	//----- nvinfo : EIATTR_EXIT_INSTR_OFFSETS
	.align		4
        /*0344*/ 	.byte	0x04, 0x1c
        /*0346*/ 	.short	(.L_37 - .L_36)


	//   ....[0]....
.L_36:
        /*0348*/ 	.word	0x00004c10


	//----- nvinfo : EIATTR_MAX_THREADS
	.align		4
.L_37:
        /*034c*/ 	.byte	0x04, 0x05
        /*034e*/ 	.short	(.L_39 - .L_38)
.L_38:
        /*0350*/ 	.word	0x00000080
        /*0354*/ 	.word	0x00000001
        /*0358*/ 	.word	0x00000001


	//----- nvinfo : EIATTR_CRS_STACK_SIZE
	.align		4
.L_39:
        /*035c*/ 	.byte	0x04, 0x1e
        /*035e*/ 	.short	(.L_41 - .L_40)
.L_40:
        /*0360*/ 	.word	0x00000000


	//----- nvinfo : EIATTR_CBANK_PARAM_SIZE
	.align		4
.L_41:
        /*0364*/ 	.byte	0x03, 0x19
        /*0366*/ 	.short	0x0870


	//----- nvinfo : EIATTR_PARAM_CBANK
	.align		4
        /*0368*/ 	.byte	0x04, 0x0a
        /*036a*/ 	.short	(.L_43 - .L_42)
	.align		4
.L_42:
        /*036c*/ 	.word	index@(.nv.constant0._ZN7cutlass13device_kernelINS_4fmha6kernel13FmhaKernelTmaINS1_10collective15FmhaMainloopTmaINS_10bfloat16_tEfN4cute5tupleIJNS7_1CILi64EEESA_NS9_ILi16EEEEEENS4_13DefaultFusionEJEEENS4_15FmhaFwdEpilogueIS6_fNS8_IJSA_SB_SA_EEEEEJEEEEEvNT_6ParamsE)
        /*0370*/ 	.short	0x0210
        /*0372*/ 	.short	0x0870


	//----- nvinfo : EIATTR_SW_WAR
	.align		4
.L_43:
        /*0374*/ 	.byte	0x04, 0x36
        /*0376*/ 	.short	(.L_45 - .L_44)
.L_44:
        /*0378*/ 	.word	0x00000008
.L_45:


//--------------------- .nv.callgraph             --------------------------
	.section	.nv.callgraph,"",@"SHT_CUDA_CALLGRAPH"
	.align	4
	.sectionentsize	8
	.align		4
        /*0000*/ 	.word	0x00000000
	.align		4
        /*0004*/ 	.word	0xffffffff
	.align		4
        /*0008*/ 	.word	index@(_ZN7cutlass13device_kernelINS_4fmha6kernel13FmhaKernelTmaINS1_10collective15FmhaMainloopTmaINS_10bfloat16_tEfN4cute5tupleIJNS7_1CILi64EEESA_NS9_ILi16EEEEEENS4_13DefaultFusionEJEEENS4_15FmhaFwdEpilogueIS6_fNS8_IJSA_SB_SA_EEEEEJEEEEEvNT_6ParamsE)
	.align		4
        /*000c*/ 	.word	index@(__assertfail)
	.align		4
        /*0010*/ 	.word	0x00000000
	.align		4
        /*0014*/ 	.word	0xfffffffe
	.align		4
        /*0018*/ 	.word	0x00000000
	.align		4
        /*001c*/ 	.word	0xfffffffd
	.align		4
        /*0020*/ 	.word	0x00000000
	.align		4
        /*0024*/ 	.word	0xfffffffc


//--------------------- .nv.constant4             --------------------------
	.section	.nv.constant4,"a",@progbits
	.align	8
	.align		8
.nv.constant4:
        /*0000*/ 	.dword	__assertfail
	.align		8
        /*0008*/ 	.dword	__unnamed_1
	.align		8
        /*0010*/ 	.dword	_ZN39_INTERNAL_30e8923d_4_k_cu_41326678_27444cuda3std3__45__cpo5beginE
	.align		8
        /*0018*/ 	.dword	_ZN39_INTERNAL_30e8923d_4_k_cu_41326678_27444cuda3std3__45__cpo3endE
	.align		8
        /*0020*/ 	.dword	_ZN39_INTERNAL_30e8923d_4_k_cu_41326678_27444cuda3std3__45__cpo6cbeginE
	.align		8
        /*0028*/ 	.dword	_ZN39_INTERNAL_30e8923d_4_k_cu_41326678_27444cuda3std3__45__cpo4cendE
	.align		8
        /*0030*/ 	.dword	_ZN39_INTERNAL_30e8923d_4_k_cu_41326678_27444cuda3std3__441_GLOBAL__N__30e8923d_4_k_cu_41326678_27446ignoreE
	.align		8
        /*0038*/ 	.dword	_ZN39_INTERNAL_30e8923d_4_k_cu_41326678_27444cuda3std3__419piecewise_constructE
	.align		8
        /*0040*/ 	.dword	_ZN39_INTERNAL_30e8923d_4_k_cu_41326678_27444cuda3std3__48in_placeE
	.align		8
        /*0048*/ 	.dword	_ZN39_INTERNAL_30e8923d_4_k_cu_41326678_27444cuda3std6ranges3__45__cpo4swapE
	.align		8
        /*0050*/ 	.dword	_ZN39_INTERNAL_30e8923d_4_k_cu_41326678_27444cuda3std6ranges3__45__cpo9iter_moveE
	.align		8
        /*0058*/ 	.dword	_ZN39_INTERNAL_30e8923d_4_k_cu_41326678_27444cute7productE
	.align		8
        /*0060*/ 	.dword	_ZN39_INTERNAL_30e8923d_4_k_cu_41326678_27444cute1_E
	.align		8
        /*0068*/ 	.dword	$str$23
	.align		8
        /*0070*/ 	.dword	$str$24


//--------------------- .text._ZN7cutlass13device_kernelINS_4fmha6kernel13FmhaKernelTmaINS1_10collective15FmhaMainloopTmaINS_10bfloat16_tEfN4cute5tupleIJNS7_1CILi64EEESA_NS9_ILi16EEEEEENS4_13DefaultFusionEJEEENS4_15FmhaFwdEpilogueIS6_fNS8_IJSA_SB_SA_EEEEEJEEEEEvNT_6ParamsE --------------------------
	.section	.text._ZN7cutlass13device_kernelINS_4fmha6kernel13FmhaKernelTmaINS1_10collective15FmhaMainloopTmaINS_10bfloat16_tEfN4cute5tupleIJNS7_1CILi64EEESA_NS9_ILi16EEEEEENS4_13DefaultFusionEJEEENS4_15FmhaFwdEpilogueIS6_fNS8_IJSA_SB_SA_EEEEEJEEEEEvNT_6ParamsE,"ax",@progbits
	.align	128
.text._ZN7cutlass13device_kernelINS_4fmha6kernel13FmhaKernelTmaINS1_10collective15FmhaMainloopTmaINS_10bfloat16_tEfN4cute5tupleIJNS7_1CILi64EEESA_NS9_ILi16EEEEEENS4_13DefaultFusionEJEEENS4_15FmhaFwdEpilogueIS6_fNS8_IJSA_SB_SA_EEEEEJEEEEEvNT_6ParamsE:
        .type           _ZN7cutlass13device_kernelINS_4fmha6kernel13FmhaKernelTmaINS1_10collective15FmhaMainloopTmaINS_10bfloat16_tEfN4cute5tupleIJNS7_1CILi64EEESA_NS9_ILi16EEEEEENS4_13DefaultFusionEJEEENS4_15FmhaFwdEpilogueIS6_fNS8_IJSA_SB_SA_EEEEEJEEEEEvNT_6ParamsE,@function
        .size           _ZN7cutlass13device_kernelINS_4fmha6kernel13FmhaKernelTmaINS1_10collective15FmhaMainloopTmaINS_10bfloat16_tEfN4cute5tupleIJNS7_1CILi64EEESA_NS9_ILi16EEEEEENS4_13DefaultFusionEJEEENS4_15FmhaFwdEpilogueIS6_fNS8_IJSA_SB_SA_EEEEEJEEEEEvNT_6ParamsE,(.L_x_74 - _ZN7cutlass13device_kernelINS_4fmha6kernel13FmhaKernelTmaINS1_10collective15FmhaMainloopTmaINS_10bfloat16_tEfN4cute5tupleIJNS7_1CILi64EEESA_NS9_ILi16EEEEEENS4_13DefaultFusionEJEEENS4_15FmhaFwdEpilogueIS6_fNS8_IJSA_SB_SA_EEEEEJEEEEEvNT_6ParamsE)
        .other          _ZN7cutlass13device_kernelINS_4fmha6kernel13FmhaKernelTmaINS1_10collective15FmhaMainloopTmaINS_10bfloat16_tEfN4cute5tupleIJNS7_1CILi64EEESA_NS9_ILi16EEEEEENS4_13DefaultFusionEJEEENS4_15FmhaFwdEpilogueIS6_fNS8_IJSA_SB_SA_EEEEEJEEEEEvNT_6ParamsE,@"STO_CUDA_ENTRY STV_DEFAULT"
_ZN7cutlass13device_kernelINS_4fmha6kernel13FmhaKernelTmaINS1_10collective15FmhaMainloopTmaINS_10bfloat16_tEfN4cute5tupleIJNS7_1CILi64EEESA_NS9_ILi16EEEEEENS4_13DefaultFusionEJEEENS4_15FmhaFwdEpilogueIS6_fNS8_IJSA_SB_SA_EEEEEJEEEEEvNT_6ParamsE:
[----:B------:R-:W1:Y:S01]  /*0000*/  LDC R1, c[0x0][0x28] ;  /* 0x00000a00ff017b82 */ /* 0x000e620000000800 */
[----:B------:R-:W2:Y:S01]  /*0010*/  S2R R16, SR_TID.X ;  /* 0x0000000000107919 */ /* 0x000ea20000002100 */
[----:B------:R-:W-:Y:S01]  /*0020*/  ELECT P0, URZ, PT ;  /* 0x00000000003f782f */ /* 0x000fe20003800000 */
[----:B------:R-:W-:Y:S01]  /*0030*/  BSSY B0, `(.L_x_0) ;  /* 0x0000010000007945 */ /* 0x000fe20003800000 */
[----:B--2---:R-:W-:-:S05]  /*0040*/  SHF.R.U32.HI R8, RZ, 0x5, R16 ;  /* 0x00000005ff087819 */ /* 0x004fca0000011610 */
[----:B------:R-:W2:Y:S02]  /*0050*/  SHFL.IDX PT, R0, R8, RZ, 0x1f ;  /* 0x00001fff08007589 */ /* 0x000ea400000e0000 */
[----:B--2---:R-:W-:-:S13]  /*0060*/  ISETP.NE.OR P0, PT, R0, RZ, !P0 ;  /* 0x000000ff0000720c */ /* 0x004fda0004705670 */
[----:B-1----:R-:W-:Y:S05]  /*0070*/  @P0 BRA `(.L_x_1) ;  /* 0x00000000002c0947 */ /* 0x002fea0003800000 */
[----:B------:R-:W-:Y:S02]  /*0080*/  ULDC.64 UR4, c[0x0][0x198] ;  /* 0x0000660000047ab9 */ /* 0x000fe40000000a00 */
[----:B------:R-:W-:Y:S02]  /*0090*/  UIADD3 UR6, UP0, UR4, 0xf0, URZ ;  /* 0x000000f004067890 */ /* 0x000fe4000ff1e03f */
[----:B------:R-:W-:Y:S02]  /*00a0*/  UIADD3 UR8, UP1, UR4, 0x1f0, URZ ;  /* 0x000001f004087890 */ /* 0x000fe4000ff3e03f */
[----:B------:R-:W-:Y:S02]  /*00b0*/  UIADD3 UR4, UP2, UR4, 0x2f0, URZ ;  /* 0x000002f004047890 */ /* 0x000fe4000ff5e03f */
[----:B------:R-:W-:Y:S02]  /*00c0*/  UIADD3.X UR7, URZ, UR5, URZ, UP0, !UPT ;  /* 0x000000053f077290 */ /* 0x000fe400087fe43f */
[----:B------:R-:W-:-:S02]  /*00d0*/  UIADD3.X UR9, URZ, UR5, URZ, UP1, !UPT ;  /* 0x000000053f097290 */ /* 0x000fc40008ffe43f */
[----:B------:R-:W-:-:S05]  /*00e0*/  UIADD3.X UR5, URZ, UR5, URZ, UP2, !UPT ;  /* 0x000000053f057290 */ /* 0x000fca00097fe43f */
[----:B------:R1:W-:Y:S02]  /*00f0*/  UTMACCTL.PF [UR6] ;  /* 0x00000000060079b9 */ /* 0x0003e40008040000 */
[----:B------:R1:W-:Y:S02]  /*0100*/  UTMACCTL.PF [UR8] ;  /* 0x00000000080079b9 */ /* 0x0003e40008040000 */
[----:B------:R1:W-:Y:S02]  /*0110*/  UTMACCTL.PF [UR4] ;  /* 0x00000000040079b9 */ /* 0x0003e40008040000 */
[----:B-1----:R-:W-:Y:S01]  /*0120*/  NOP ;  /* 0x0000000000007918 */ /* 0x002fe20000000000 */
.L_x_1:
[----:B------:R-:W-:Y:S05]  /*0130*/  BSYNC B0 ;  /* 0x0000000000007941 */ /* 0x000fea0003800000 */
.L_x_0:
[----:B------:R-:W1:Y:S02]  /*0140*/  SHFL.IDX PT, R0, R8, RZ, 0x1f ;  /* 0x00001fff08007589 */ /* 0x000e6400000e0000 */
[----:B-1----:R-:W-:-:S13]  /*0150*/  ISETP.NE.AND P0, PT, R0, RZ, PT ;  /* 0x000000ff0000720c */ /* 0x002fda0003f05270 */
[----:B------:R-:W-:Y:S05]  /*0160*/  @P0 BRA `(.L_x_2) ;  /* 0x0000000000400947 */ /* 0x000fea0003800000 */
[----:B------:R-:W1:Y:S01]  /*0170*/  S2UR UR8, SR_CgaCtaId ;  /* 0x00000000000879c3 */ /* 0x000e620000008800 */
[----:B------:R-:W-:Y:S01]  /*0180*/  UMOV UR4, 0x400 ;  /* 0x0000040000047882 */ /* 0x000fe20000000000 */
[----:B------:R-:W-:Y:S01]  /*0190*/  UMOV UR5, 0x1 ;  /* 0x0000000100057882 */ /* 0x000fe20000000000 */
[----:B------:R-:W-:Y:S01]  /*01a0*/  UMOV UR6, 0x80 ;  /* 0x0000008000067882 */ /* 0x000fe20000000000 */
[----:B------:R-:W-:Y:S01]  /*01b0*/  ELECT P0, URZ, PT ;  /* 0x00000000003f782f */ /* 0x000fe20003800000 */
[----:B------:R-:W-:-:S04]  /*01c0*/  UIADD3 UR6, -UR6, 0x100000, URZ ;  /* 0x0010000006067890 */ /* 0x000fc8000fffe13f */
[----:B------:R-:W-:Y:S02]  /*01d0*/  USHF.L.U32 UR7, UR6, 0xb, URZ ;  /* 0x0000000b06077899 */ /* 0x000fe4000800063f */
[----:B------:R-:W-:Y:S02]  /*01e0*/  USHF.L.U32 UR6, UR6, 0x1, URZ ;  /* 0x0000000106067899 */ /* 0x000fe4000800063f */
[----:B-1----:R-:W-:Y:S02]  /*01f0*/  ULEA UR8, UR8, UR4, 0x18 ;  /* 0x0000000408087291 */ /* 0x002fe4000f8ec03f */
[----:B------:R-:W-:-:S04]  /*0200*/  UIADD3 UR4, -UR5, 0x100000, URZ ;  /* 0x0010000005047890 */ /* 0x000fc8000fffe13f */
[----:B------:R-:W-:Y:S02]  /*0210*/  USHF.L.U32 UR5, UR4, 0xb, URZ ;  /* 0x0000000b04057899 */ /* 0x000fe4000800063f */
[----:B------:R-:W-:Y:S01]  /*0220*/  USHF.L.U32 UR4, UR4, 0x1, URZ ;  /* 0x0000000104047899 */ /* 0x000fe2000800063f */
[----:B------:R-:W1:Y:S11]  /*0230*/  FENCE.VIEW.ASYNC.S ;  /* 0x00000000000073c6 */ /* 0x000e760000000000 */
[----:B-1----:R1:W2:Y:S01]  /*0240*/  SYNCS.EXCH.64 URZ, [UR8+0x2840], UR4 ;  /* 0x00284004083f75b2 */ /* 0x0022a20008000100 */
[----:B------:R1:W3:Y:S01]  /*0250*/  SYNCS.EXCH.64 URZ, [UR8+0x2848], UR6 ;  /* 0x00284806083f75b2 */ /* 0x0002e20008000100 */
[----:B------:R-:W-:Y:S01]  /*0260*/  NOP ;  /* 0x0000000000007918 */ /* 0x000fe20000000000 */
.L_x_2:
[----:B------:R-:W4:Y:S01]  /*0270*/  SHFL.IDX PT, R0, R8, RZ, 0x1f ;  /* 0x00001fff08007589 */ /* 0x000f2200000e0000 */
[----:B------:R-:W-:Y:S01]  /*0280*/  NOP ;  /* 0x0000000000007918 */ /* 0x000fe20000000000 */
[----:B----4-:R-:W-:-:S13]  /*0290*/  ISETP.NE.AND P0, PT, R0, RZ, PT ;  /* 0x000000ff0000720c */ /* 0x010fda0003f05270 */
[----:B------:R-:W-:Y:S05]  /*02a0*/  @P0 BRA `(.L_x_3) ;  /* 0x0000000000580947 */ /* 0x000fea0003800000 */
[----:B-1----:R-:W1:Y:S01]  /*02b0*/  S2UR UR5, SR_CgaCtaId ;  /* 0x00000000000579c3 */ /* 0x002e620000008800 */
[----:B------:R-:W-:Y:S01]  /*02c0*/  UMOV UR4, 0x400 ;  /* 0x0000040000047882 */ /* 0x000fe20000000000 */
[----:B------:R-:W-:Y:S01]  /*02d0*/  UMOV UR6, 0x1 ;  /* 0x0000000100067882 */ /* 0x000fe20000000000 */
[----:B------:R-:W-:Y:S01]  /*02e0*/  UMOV UR7, 0x80 ;  /* 0x0000008000077882 */ /* 0x000fe20000000000 */
[----:B------:R-:W-:Y:S01]  /*02f0*/  ELECT P0, URZ, PT ;  /* 0x00000000003f782f */ /* 0x000fe20003800000 */
[----:B-1----:R-:W-:Y:S02]  /*0300*/  ULEA UR8, UR5, UR4, 0x18 ;  /* 0x0000000405087291 */ /* 0x002fe4000f8ec03f */
[----:B------:R-:W-:-:S04]  /*0310*/  UIADD3 UR4, -UR6, 0x100000, URZ ;  /* 0x0010000006047890 */ /* 0x000fc8000fffe13f */
[----:B------:R-:W-:Y:S02]  /*0320*/  USHF.L.U32 UR5, UR4, 0xb, URZ ;  /* 0x0000000b04057899 */ /* 0x000fe4000800063f */
[----:B------:R-:W-:Y:S02]  /*0330*/  USHF.L.U32 UR4, UR4, 0x1, URZ ;  /* 0x0000000104047899 */ /* 0x000fe4000800063f */
[----:B------:R-:W-:-:S04]  /*0340*/  UIADD3 UR6, -UR7, 0x100000, URZ ;  /* 0x0010000007067890 */ /* 0x000fc8000fffe13f */
[----:B------:R-:W-:Y:S02]  /*0350*/  USHF.L.U32 UR7, UR6, 0xb, URZ ;  /* 0x0000000b06077899 */ /* 0x000fe4000800063f */
[----:B------:R-:W-:Y:S01]  /*0360*/  USHF.L.U32 UR6, UR6, 0x1, URZ ;  /* 0x0000000106067899 */ /* 0x000fe2000800063f */
[----:B------:R-:W1:Y:S03]  /*0370*/  FENCE.VIEW.ASYNC.S ;  /* 0x00000000000073c6 */ /* 0x000e660000000000 */
[----:B-1----:R4:W1:Y:S08]  /*0380*/  SYNCS.EXCH.64 URZ, [UR8+0x2800], UR4 ;  /* 0x00280004083f75b2 */ /* 0x0028700008000100 */
[----:B------:R4:W1:Y:S01]  /*0390*/  SYNCS.EXCH.64 URZ, [UR8+0x2820], UR6 ;  /* 0x00282006083f75b2 */ /* 0x0008620008000100 */
[----:B------:R4:W1:Y:S01]  /*03a0*/  SYNCS.EXCH.64 URZ, [UR8+0x2808], UR4 ;  /* 0x00280804083f75b2 */ /* 0x0008620008000100 */
[----:B------:R4:W1:Y:S01]  /*03b0*/  SYNCS.EXCH.64 URZ, [UR8+0x2828], UR6 ;  /* 0x00282806083f75b2 */ /* 0x0008620008000100 */
[----:B------:R4:W1:Y:S01]  /*03c0*/  SYNCS.EXCH.64 URZ, [UR8+0x2810], UR4 ;  /* 0x00281004083f75b2 */ /* 0x0008620008000100 */
[----:B------:R4:W1:Y:S01]  /*03d0*/  SYNCS.EXCH.64 URZ, [UR8+0x2830], UR6 ;  /* 0x00283006083f75b2 */ /* 0x0008620008000100 */
[----:B------:R4:W1:Y:S01]  /*03e0*/  SYNCS.EXCH.64 URZ, [UR8+0x2818], UR4 ;  /* 0x00281804083f75b2 */ /* 0x0008620008000100 */
[----:B------:R4:W1:Y:S02]  /*03f0*/  SYNCS.EXCH.64 URZ, [UR8+0x2838], UR6 ;  /* 0x00283806083f75b2 */ /* 0x0008640008000100 */
[----:B----4-:R-:W-:Y:S01]  /*0400*/  NOP ;  /* 0x0000000000007918 */ /* 0x010fe20000000000 */
.L_x_3:
        /* <DEDUP_REMOVED lines=18> */
[----:B------:R4:W1:Y:S02]  /*0530*/  SYNCS.EXCH.64 URZ, [UR8+0x2858], UR6 ;  /* 0x00285806083f75b2 */ /* 0x0008640008000100 */
[----:B----4-:R-:W-:Y:S01]  /*0540*/  NOP ;  /* 0x0000000000007918 */ /* 0x010fe20000000000 */
.L_x_4:
[----:B------:R-:W4:Y:S01]  /*0550*/  SHFL.IDX PT, R8, R8, RZ, 0x1f ;  /* 0x00001fff08087589 */ /* 0x000f2200000e0000 */
[----:B------:R-:W-:Y:S01]  /*0560*/  ELECT P0, URZ, PT ;  /* 0x00000000003f782f */ /* 0x000fe20003800000 */
[----:B------:R-:W-:Y:S01]  /*0570*/  NOP ;  /* 0x0000000000007918 */ /* 0x000fe20000000000 */
[----:B------:R-:W4:Y:S01]  /*0580*/  S2UR UR36, SR_CTAID.Y ;  /* 0x00000000002479c3 */ /* 0x000f220000002600 */
[----:B------:R-:W-:Y:S01]  /*0590*/  BSSY B0, `(.L_x_5) ;  /* 0x0000023000007945 */ /* 0x000fe20003800000 */
[----:B------:R-:W-:Y:S01]  /*05a0*/  IMAD.MOV.U32 R7, RZ, RZ, RZ ;  /* 0x000000ffff077224 */ /* 0x000fe200078e00ff */
[----:B------:R-:W-:-:S05]  /*05b0*/  LOP3.LUT R17, R16, 0x7f, RZ, 0xc0, !PT ;  /* 0x0000007f10117812 */ /* 0x000fca00078ec0ff */
[----:B------:R-:W4:Y:S08]  /*05c0*/  S2UR UR37, SR_CTAID.Z ;  /* 0x00000000002579c3 */ /* 0x000f300000002700 */
[----:B-123--:R-:W-:Y:S01]  /*05d0*/  BAR.SYNC.DEFER_BLOCKING 0x0 ;  /* 0x0000000000007b1d */ /* 0x00efe20000010000 */
[----:B----4-:R-:W-:-:S13]  /*05e0*/  ISETP.EQ.AND P1, PT, R8, RZ, P0 ;  /* 0x000000ff0800720c */ /* 0x010fda0000722270 */
[----:B------:R-:W-:Y:S05]  /*05f0*/  @!P1 BRA `(.L_x_6) ;  /* 0x0000000000709947 */ /* 0x000fea0003800000 */
[----:B------:R-:W1:Y:S01]  /*0600*/  S2R R3, SR_CgaCtaId ;  /* 0x0000000000037919 */ /* 0x000e620000008800 */
[----:B------:R-:W-:Y:S01]  /*0610*/  MOV R0, 0x400 ;  /* 0x0000040000007802 */ /* 0x000fe20000000f00 */
[----:B------:R-:W-:Y:S01]  /*0620*/  IMAD.MOV.U32 R2, RZ, RZ, 0x1 ;  /* 0x00000001ff027424 */ /* 0x000fe200078e00ff */
[----:B------:R-:W-:Y:S02]  /*0630*/  ISETP.NE.AND P3, PT, R17, RZ, PT ;  /* 0x000000ff1100720c */ /* 0x000fe40003f65270 */
[----:B-1----:R-:W-:Y:S02]  /*0640*/  LEA R3, R3, R0, 0x18 ;  /* 0x0000000003037211 */ /* 0x002fe400078ec0ff */
[----:B------:R-:W-:-:S04]  /*0650*/  SHF.L.U32 R0, R2, 0x1f, RZ ;  /* 0x0000001f02007819 */ /* 0x000fc800000006ff */
[----:B------:R-:W1:Y:S02]  /*0660*/  SYNCS.PHASECHK.TRANS64.TRYWAIT P2, [R3+URZ+0x2848], R0 ;  /* 0x00284800030075a7 */ /* 0x000e64000804017f */
[----:B-1----:R-:W-:Y:S05]  /*0670*/  @!P2 BRA `(.L_x_7) ;  /* 0x000000440068a947 */ /* 0x002fea0003800000 */
.L_x_57:
[----:B------:R-:W-:Y:S05]  /*0680*/  @P3 BRA `(.L_x_8) ;  /* 0x0000000000143947 */ /* 0x000fea0003800000 */
[----:B------:R-:W-:Y:S01]  /*0690*/  LOP3.LUT P2, RZ, R16, 0x1f, RZ, 0xc0, !PT ;  /* 0x0000001f10ff7812 */ /* 0x000fe2000784c0ff */
[----:B-1----:R-:W-:-:S04]  /*06a0*/  IMAD.MOV.U32 R0, RZ, RZ, 0x800 ;  /* 0x00000800ff007424 */ /* 0x002fc800078e00ff */
[----:B------:R2:W-:Y:S08]  /*06b0*/  SYNCS.ARRIVE.TRANS64 RZ, [R3+URZ+0x2840], R0 ;  /* 0x0028400003ff79a7 */ /* 0x0005f0000800003f */
[----:B------:R-:W-:Y:S05]  /*06c0*/  @!P2 BRA `(.L_x_8) ;  /* 0x000000000004a947 */ /* 0x000fea0003800000 */
[----:B------:R-:W-:Y:S01]  /*06d0*/  BPT.TRAP 0x1 ;  /* 0x000000040000795c */ /* 0x000fe20000300000 */
.L_x_8:
[----:B------:R-:W3:Y:S01]  /*06e0*/  S2UR UR11, SR_CTAID.X ;  /* 0x00000000000b79c3 */ /* 0x000ee20000002500 */
[----:B------:R-:W-:Y:S01]  /*06f0*/  R2UR UR8, R3 ;  /* 0x00000000030872ca */ /* 0x000fe200000e0000 */
[----:B------:R-:W-:Y:S01]  /*0700*/  ULDC.64 UR4, c[0x0][0x198] ;  /* 0x0000660000047ab9 */ /* 0x000fe20000000a00 */
[----:B------:R-:W-:Y:S01]  /*0710*/  UMOV UR6, 0x0 ;  /* 0x0000000000067882 */ /* 0x000fe20000000000 */
[----:B------:R-:W-:Y:S01]  /*0720*/  UIADD3 UR4, UP0, UR4, 0xf0, URZ ;  /* 0x000000f004047890 */ /* 0x000fe2000ff1e03f */
[----:B------:R-:W-:Y:S01]  /*0730*/  UMOV UR7, 0x10000000 ;  /* 0x1000000000077882 */ /* 0x000fe20000000000 */
[----:B------:R-:W-:Y:S02]  /*0740*/  UMOV UR10, URZ ;  /* 0x0000003f000a7c82 */ /* 0x000fe40008000000 */
[----:B------:R-:W-:Y:S01]  /*0750*/  UIADD3.X UR5, URZ, UR5, URZ, UP0, !UPT ;  /* 0x000000053f057290 */ /* 0x000fe200087fe43f */
[----:B------:R-:W-:Y:S01]  /*0760*/  UMOV UR12, UR36 ;  /* 0x00000024000c7c82 */ /* 0x000fe20008000000 */
[----:B------:R-:W-:-:S04]  /*0770*/  UMOV UR13, UR37 ;  /* 0x00000025000d7c82 */ /* 0x000fc80008000000 */
[----:B------:R-:W-:Y:S02]  /*0780*/  UIADD3 UR9, UR8, 0x2840, URZ ;  /* 0x0000284008097890 */ /* 0x000fe4000fffe03f */
[----:B---3--:R-:W-:-:S09]  /*0790*/  USHF.L.U32 UR11, UR11, 0x6, URZ ;  /* 0x000000060b0b7899 */ /* 0x008fd2000800063f */
[----:B------:R3:W-:Y:S02]  /*07a0*/  UTMALDG.4D [UR8], [UR4], desc[UR6] ;  /* 0x00000608040075b4 */ /* 0x0007e40008019000 */
[----:B---3--:R-:W-:Y:S01]  /*07b0*/  NOP ;  /* 0x0000000000007918 */ /* 0x008fe20000000000 */
.L_x_6:
[----:B------:R-:W-:Y:S05]  /*07c0*/  BSYNC B0 ;  /* 0x0000000000007941 */ /* 0x000fea0003800000 */
.L_x_5:
[----:B------:R-:W3:Y:S01]  /*07d0*/  LDC R15, c[0x0][0x28c] ;  /* 0x0000a300ff0f7b82 */ /* 0x000ee20000000800 */
[----:B------:R-:W-:Y:S01]  /*07e0*/  BSSY B0, `(.L_x_9) ;  /* 0x0000090000007945 */ /* 0x000fe20003800000 */
[----:B------:R-:W-:Y:S02]  /*07f0*/  IMAD.MOV.U32 R4, RZ, RZ, 0x1 ;  /* 0x00000001ff047424 */ /* 0x000fe400078e00ff */
[----:B------:R-:W-:Y:S01]  /*0800*/  IMAD.MOV.U32 R5, RZ, RZ, RZ ;  /* 0x000000ffff057224 */ /* 0x000fe200078e00ff */
[----:B---3--:R-:W-:-:S04]  /*0810*/  IADD3 R10, R15, 0x3f, RZ ;  /* 0x0000003f0f0a7810 */ /* 0x008fc80007ffe0ff */
[----:B-12---:R-:W-:-:S04]  /*0820*/  SHF.R.S32.HI R3, RZ, 0x1f, R10 ;  /* 0x0000001fff037819 */ /* 0x006fc8000001140a */
[----:B------:R-:W-:-:S04]  /*0830*/  LEA.HI R10, R3, R10, RZ, 0x6 ;  /* 0x0000000a030a7211 */ /* 0x000fc800078f30ff */
[----:B------:R-:W-:-:S05]  /*0840*/  SHF.R.S32.HI R6, RZ, 0x6, R10 ;  /* 0x00000006ff067819 */ /* 0x000fca000001140a */
[----:B------:R-:W-:Y:S01]  /*0850*/  IMAD.SHL.U32 R6, R6, 0x2, RZ ;  /* 0x0000000206067824 */ /* 0x000fe200078e00ff */
[----:B------:R-:W-:Y:S06]  /*0860*/  @!P1 BRA `(.L_x_10) ;  /* 0x00000008001c9947 */ /* 0x000fec0003800000 */
[----:B------:R-:W-:Y:S01]  /*0870*/  ISETP.GE.AND P1, PT, R15, 0x1, PT ;  /* 0x000000010f00780c */ /* 0x000fe20003f26270 */
[----:B------:R-:W-:Y:S01]  /*0880*/  IMAD.MOV.U32 R5, RZ, RZ, RZ ;  /* 0x000000ffff057224 */ /* 0x000fe200078e00ff */
[----:B------:R-:W-:Y:S02]  /*0890*/  LOP3.LUT R9, R16, 0x1f, RZ, 0xc0, !PT ;  /* 0x0000001f10097812 */ /* 0x000fe400078ec0ff */
[----:B------:R-:W-:-:S09]  /*08a0*/  MOV R7, RZ ;  /* 0x000000ff00077202 */ /* 0x000fd20000000f00 */
        /* <DEDUP_REMOVED lines=9> */
.L_x_58:
[----:B------:R-:W-:Y:S01]  /*0940*/  IMAD.MOV.U32 R5, RZ, RZ, 0x1 ;  /* 0x00000001ff057424 */ /* 0x000fe200078e00ff */
[----:B------:R-:W-:Y:S06]  /*0950*/  @P2 BRA `(.L_x_13) ;  /* 0x0000000000142947 */ /* 0x000fec0003800000 */
[----:B------:R-:W-:Y:S02]  /*0960*/  ISETP.NE.AND P1, PT, R9, RZ, PT ;  /* 0x000000ff0900720c */ /* 0x000fe40003f25270 */
[----:B-1----:R-:W-:-:S04]  /*0970*/  MOV R3, 0x800 ;  /* 0x0000080000037802 */ /* 0x002fc80000000f00 */
[----:B------:R2:W-:Y:S07]  /*0980*/  SYNCS.ARRIVE.TRANS64 RZ, [R0+URZ+0x2800], R3 ;  /* 0x0028000300ff79a7 */ /* 0x0005ee000800003f */
[----:B------:R-:W-:Y:S05]  /*0990*/  @!P1 BRA `(.L_x_13) ;  /* 0x0000000000049947 */ /* 0x000fea0003800000 */
[----:B------:R-:W-:Y:S01]  /*09a0*/  BPT.TRAP 0x1 ;  /* 0x000000040000795c */ /* 0x000fe20000300000 */
.L_x_13:
[----:B-12---:R-:W1:Y:S01]  /*09b0*/  S2R R3, SR_CgaCtaId ;  /* 0x0000000000037919 */ /* 0x006e620000008800 */
[----:B------:R-:W-:Y:S01]  /*09c0*/  R2UR UR33, R0 ;  /* 0x00000000002172ca */ /* 0x000fe200000e0000 */
[----:B------:R-:W-:Y:S01]  /*09d0*/  ULDC.64 UR4, c[0x0][0x198] ;  /* 0x0000660000047ab9 */ /* 0x000fe20000000a00 */
[----:B------:R-:W-:Y:S01]  /*09e0*/  MOV R0, 0x400 ;  /* 0x0000040000007802 */ /* 0x000fe20000000f00 */
[----:B------:R-:W-:Y:S01]  /*09f0*/  UIADD3 UR4, UP0, UR4, 0x1f0, URZ ;  /* 0x000001f004047890 */ /* 0x000fe2000ff1e03f */
[----:B------:R-:W-:Y:S01]  /*0a00*/  ISETP.NE.AND P2, PT, R17, RZ, PT ;  /* 0x000000ff1100720c */ /* 0x000fe20003f45270 */
[----:B------:R-:W-:Y:S01]  /*0a10*/  UMOV UR6, 0x0 ;  /* 0x0000000000067882 */ /* 0x000fe20000000000 */
[----:B------:R-:W-:Y:S01]  /*0a20*/  UMOV UR7, 0x10000000 ;  /* 0x1000000000077882 */ /* 0x000fe20000000000 */
[----:B------:R-:W-:Y:S01]  /*0a30*/  UIADD3.X UR5, URZ, UR5, URZ, UP0, !UPT ;  /* 0x000000053f057290 */ /* 0x000fe200087fe43f */
[----:B------:R-:W-:Y:S01]  /*0a40*/  UMOV UR34, URZ ;  /* 0x0000003f00227c82 */ /* 0x000fe20008000000 */
[----:B------:R-:W-:-:S04]  /*0a50*/  UMOV UR35, URZ ;  /* 0x0000003f00237c82 */ /* 0x000fc80008000000 */
[----:B------:R-:W-:Y:S02]  /*0a60*/  UIADD3 UR32, UR33, 0x800, URZ ;  /* 0x0000080021207890 */ /* 0x000fe4000fffe03f */
[----:B------:R-:W-:-:S09]  /*0a70*/  UIADD3 UR33, UR33, 0x2800, URZ ;  /* 0x0000280021217890 */ /* 0x000fd2000fffe03f */
[----:B------:R2:W-:Y:S01]  /*0a80*/  UTMALDG.4D [UR32], [UR4], desc[UR6] ;  /* 0x00000620040075b4 */ /* 0x0005e20008019000 */
[----:B-1----:R-:W-:Y:S01]  /*0a90*/  LEA R2, R3, R0, 0x18 ;  /* 0x0000000003027211 */ /* 0x002fe200078ec0ff */
[----:B------:R-:W-:-:S04]  /*0aa0*/  IMAD.MOV.U32 R3, RZ, RZ, 0x1 ;  /* 0x00000001ff037424 */ /* 0x000fc800078e00ff */
[----:B------:R-:W-:Y:S01]  /*0ab0*/  IMAD R0, R5, 0x8, R2 ;  /* 0x0000000805007824 */ /* 0x000fe200078e0202 */
[----:B------:R-:W-:-:S04]  /*0ac0*/  SHF.L.U32 R3, R3, 0x1f, RZ ;  /* 0x0000001f03037819 */ /* 0x000fc800000006ff */
[----:B------:R-:W1:Y:S02]  /*0ad0*/  SYNCS.PHASECHK.TRANS64.TRYWAIT P1, [R0+URZ+0x2820], R3 ;  /* 0x00282003000075a7 */ /* 0x000e64000802017f */
[----:B-12---:R-:W-:Y:S05]  /*0ae0*/  @!P1 BRA `(.L_x_14) ;  /* 0x0000004000749947 */ /* 0x006fea0003800000 */
.L_x_59:
[----:B------:R-:W-:Y:S01]  /*0af0*/  IMAD.MOV.U32 R7, RZ, RZ, 0x1 ;  /* 0x00000001ff077424 */ /* 0x000fe200078e00ff */
[----:B------:R-:W-:Y:S06]  /*0b00*/  @P2 BRA `(.L_x_15) ;  /* 0x0000000000142947 */ /* 0x000fec0003800000 */
[----:B------:R-:W-:Y:S02]  /*0b10*/  ISETP.NE.AND P1, PT, R9, RZ, PT ;  /* 0x000000ff0900720c */ /* 0x000fe40003f25270 */
[----:B-1----:R-:W-:-:S04]  /*0b20*/  MOV R3, 0x800 ;  /* 0x0000080000037802 */ /* 0x002fc80000000f00 */
[----:B------:R2:W-:Y:S07]  /*0b30*/  SYNCS.ARRIVE.TRANS64 RZ, [R0+URZ+0x2800], R3 ;  /* 0x0028000300ff79a7 */ /* 0x0005ee000800003f */
[----:B------:R-:W-:Y:S05]  /*0b40*/  @!P1 BRA `(.L_x_15) ;  /* 0x0000000000049947 */ /* 0x000fea0003800000 */
[----:B------:R-:W-:Y:S01]  /*0b50*/  BPT.TRAP 0x1 ;  /* 0x000000040000795c */ /* 0x000fe20000300000 */
.L_x_15:
[C---:B------:R-:W-:Y:S01]  /*0b60*/  IMAD R2, R5.reuse, 0x800, R2 ;  /* 0x0000080005027824 */ /* 0x040fe200078e0202 */
[----:B------:R-:W-:Y:S01]  /*0b70*/  R2UR UR33, R0 ;  /* 0x00000000002172ca */ /* 0x000fe200000e0000 */
[----:B------:R-:W-:Y:S01]  /*0b80*/  ULDC.64 UR4, c[0x0][0x198] ;  /* 0x0000660000047ab9 */ /* 0x000fe20000000a00 */
[----:B------:R-:W-:Y:S01]  /*0b90*/  UMOV UR6, 0x0 ;  /* 0x0000000000067882 */ /* 0x000fe20000000000 */
[----:B------:R-:W-:Y:S01]  /*0ba0*/  UIADD3 UR4, UP0, UR4, 0x2f0, URZ ;  /* 0x000002f004047890 */ /* 0x000fe2000ff1e03f */
[----:B------:R-:W-:Y:S01]  /*0bb0*/  R2UR UR32, R2 ;  /* 0x00000000022072ca */ /* 0x000fe200000e0000 */
[----:B------:R-:W-:Y:S01]  /*0bc0*/  UMOV UR7, 0x10000000 ;  /* 0x1000000000077882 */ /* 0x000fe20000000000 */
[----:B------:R-:W-:Y:S01]  /*0bd0*/  UMOV UR34, URZ ;  /* 0x0000003f00227c82 */ /* 0x000fe20008000000 */
[----:B------:R-:W-:Y:S01]  /*0be0*/  UIADD3.X UR5, URZ, UR5, URZ, UP0, !UPT ;  /* 0x000000053f057290 */ /* 0x000fe200087fe43f */
[----:B------:R-:W-:Y:S01]  /*0bf0*/  VIADD R5, R5, 0x1 ;  /* 0x0000000105057836 */ /* 0x000fe20000000000 */
[----:B------:R-:W-:-:S04]  /*0c00*/  UMOV UR35, URZ ;  /* 0x0000003f00237c82 */ /* 0x000fc80008000000 */
[----:B------:R-:W-:-:S04]  /*0c10*/  UIADD3 UR33, UR33, 0x2800, URZ ;  /* 0x0000280021217890 */ /* 0x000fc8000fffe03f */
[----:B------:R-:W-:-:S09]  /*0c20*/  UIADD3 UR32, UR32, 0x800, URZ ;  /* 0x0000080020207890 */ /* 0x000fd2000fffe03f */
[----:B------:R3:W-:Y:S02]  /*0c30*/  UTMALDG.4D [UR32], [UR4], desc[UR6] ;  /* 0x00000620040075b4 */ /* 0x0007e40008019000 */
[----:B---3--:R-:W-:Y:S01]  /*0c40*/  NOP ;  /* 0x0000000000007918 */ /* 0x008fe20000000000 */
.L_x_11:
[----:B------:R-:W-:Y:S01]  /*0c50*/  ISETP.GE.AND P1, PT, R15, 0x41, PT ;  /* 0x000000410f00780c */ /* 0x000fe20003f26270 */
[----:B------:R-:W-:-:S12]  /*0c60*/  IMAD.MOV.U32 R4, RZ, RZ, 0x1 ;  /* 0x00000001ff047424 */ /* 0x000fd800078e00ff */
[----:B------:R-:W-:Y:S05]  /*0c70*/  @!P1 BRA `(.L_x_16) ;  /* 0x0000000400149947 */ /* 0x000fea0003800000 */
[----:B-12---:R-:W1:Y:S01]  /*0c80*/  S2R R3, SR_CgaCtaId ;  /* 0x0000000000037919 */ /* 0x006e620000008800 */
[----:B------:R-:W-:Y:S02]  /*0c90*/  MOV R0, 0x400 ;  /* 0x0000040000007802 */ /* 0x000fe40000000f00 */
[----:B------:R-:W-:Y:S02]  /*0ca0*/  MOV R2, 0x1 ;  /* 0x0000000100027802 */ /* 0x000fe40000000f00 */
[----:B------:R-:W-:Y:S02]  /*0cb0*/  ISETP.NE.AND P2, PT, R17, RZ, PT ;  /* 0x000000ff1100720c */ /* 0x000fe40003f45270 */
[----:B-1----:R-:W-:Y:S02]  /*0cc0*/  LEA R0, R3, R0, 0x18 ;  /* 0x0000000003007211 */ /* 0x002fe400078ec0ff */
[----:B------:R-:W-:-:S03]  /*0cd0*/  SHF.L.U32 R3, R2, 0x1f, RZ ;  /* 0x0000001f02037819 */ /* 0x000fc600000006ff */
[----:B------:R-:W-:-:S04]  /*0ce0*/  IMAD R2, R5, 0x8, R0 ;  /* 0x0000000805027824 */ /* 0x000fc800078e0200 */
[----:B------:R-:W1:Y:S02]  /*0cf0*/  SYNCS.PHASECHK.TRANS64.TRYWAIT P1, [R2+URZ+0x2820], R3 ;  /* 0x00282003020075a7 */ /* 0x000e64000802017f */
[----:B-1----:R-:W-:Y:S05]  /*0d00*/  @!P1 BRA `(.L_x_17) ;  /* 0x0000004000009947 */ /* 0x002fea0003800000 */
.L_x_60:
[----:B------:R-:W-:Y:S05]  /*0d10*/  @P2 BRA `(.L_x_18) ;  /* 0x0000000000142947 */ /* 0x000fea0003800000 */
[----:B------:R-:W-:Y:S01]  /*0d20*/  ISETP.NE.AND P1, PT, R9, RZ, PT ;  /* 0x000000ff0900720c */ /* 0x000fe20003f25270 */
[----:B-1----:R-:W-:-:S04]  /*0d30*/  IMAD.MOV.U32 R3, RZ, RZ, 0x800 ;  /* 0x00000800ff037424 */ /* 0x002fc800078e00ff */
[----:B------:R2:W-:Y:S08]  /*0d40*/  SYNCS.ARRIVE.TRANS64 RZ, [R2+URZ+0x2800], R3 ;  /* 0x0028000302ff79a7 */ /* 0x0005f0000800003f */
[----:B------:R-:W-:Y:S05]  /*0d50*/  @!P1 BRA `(.L_x_18) ;  /* 0x0000000000049947 */ /* 0x000fea0003800000 */
[----:B------:R-:W-:Y:S01]  /*0d60*/  BPT.TRAP 0x1 ;  /* 0x000000040000795c */ /* 0x000fe20000300000 */
.L_x_18:
[----:B-12---:R-:W1:Y:S01]  /*0d70*/  S2R R3, SR_CgaCtaId ;  /* 0x0000000000037919 */ /* 0x006e620000008800 */
[----:B------:R-:W-:Y:S01]  /*0d80*/  IMAD R0, R5, 0x800, R0 ;  /* 0x0000080005007824 */ /* 0x000fe200078e0200 */
[----:B------:R-:W-:Y:S01]  /*0d90*/  R2UR UR35, R7 ;  /* 0x00000000072372ca */ /* 0x000fe200000e0000 */
[----:B------:R-:W-:Y:S01]  /*0da0*/  ULDC.64 UR4, c[0x0][0x198] ;  /* 0x0000660000047ab9 */ /* 0x000fe20000000a00 */
[----:B------:R-:W-:Y:S01]  /*0db0*/  R2UR UR33, R2 ;  /* 0x00000000022172ca */ /* 0x000fe200000e0000 */
[----:B------:R-:W-:Y:S01]  /*0dc0*/  UIADD3 UR4, UP0, UR4, 0x1f0, URZ ;  /* 0x000001f004047890 */ /* 0x000fe2000ff1e03f */
[----:B------:R-:W-:Y:S01]  /*0dd0*/  R2UR UR32, R0 ;  /* 0x00000000002072ca */ /* 0x000fe200000e0000 */
[----:B------:R-:W-:Y:S01]  /*0de0*/  UMOV UR6, 0x0 ;  /* 0x0000000000067882 */ /* 0x000fe20000000000 */
[----:B------:R-:W-:Y:S01]  /*0df0*/  IADD3 R5, R5, 0x1, RZ ;  /* 0x0000000105057810 */ /* 0x000fe20007ffe0ff */
[----:B------:R-:W-:Y:S01]  /*0e00*/  UIADD3.X UR5, URZ, UR5, URZ, UP0, !UPT ;  /* 0x000000053f057290 */ /* 0x000fe200087fe43f */
[----:B------:R-:W-:Y:S01]  /*0e10*/  MOV R0, 0x400 ;  /* 0x0000040000007802 */ /* 0x000fe20000000f00 */
[----:B------:R-:W-:Y:S01]  /*0e20*/  UMOV UR7, 0x10000000 ;  /* 0x1000000000077882 */ /* 0x000fe20000000000 */
[C---:B------:R-:W-:Y:S01]  /*0e30*/  ISETP.NE.AND P2, PT, R5.reuse, 0x4, PT ;  /* 0x000000040500780c */ /* 0x040fe20003f45270 */
[----:B------:R-:W-:Y:S01]  /*0e40*/  UMOV UR34, URZ ;  /* 0x0000003f00227c82 */ /* 0x000fe20008000000 */
[C---:B------:R-:W-:Y:S01]  /*0e50*/  ISETP.NE.AND P1, PT, R5.reuse, 0x4, PT ;  /* 0x000000040500780c */ /* 0x040fe20003f25270 */
[----:B------:R-:W-:Y:S01]  /*0e60*/  USHF.L.U32 UR35, UR35, 0x6, URZ ;  /* 0x0000000623237899 */ /* 0x000fe2000800063f */
[----:B------:R-:W-:Y:S01]  /*0e70*/  SEL R5, R5, RZ, P2 ;  /* 0x000000ff05057207 */ /* 0x000fe20001000000 */
[----:B------:R-:W-:Y:S01]  /*0e80*/  UIADD3 UR33, UR33, 0x2800, URZ ;  /* 0x0000280021217890 */ /* 0x000fe2000fffe03f */
[----:B------:R-:W-:Y:S01]  /*0e90*/  SEL R4, RZ, 0x1, !P1 ;  /* 0x00000001ff047807 */ /* 0x000fe20004800000 */
[----:B------:R-:W-:Y:S01]  /*0ea0*/  UIADD3 UR32, UR32, 0x800, URZ ;  /* 0x0000080020207890 */ /* 0x000fe2000fffe03f */
[----:B------:R-:W-:-:S08]  /*0eb0*/  ISETP.NE.AND P2, PT, R17, RZ, PT ;  /* 0x000000ff1100720c */ /* 0x000fd00003f45270 */
[----:B------:R2:W-:Y:S01]  /*0ec0*/  UTMALDG.4D [UR32], [UR4], desc[UR6] ;  /* 0x00000620040075b4 */ /* 0x0005e20008019000 */
[----:B-1----:R-:W-:Y:S02]  /*0ed0*/  LEA R2, R3, R0, 0x18 ;  /* 0x0000000003027211 */ /* 0x002fe400078ec0ff */
[----:B------:R-:W-:-:S03]  /*0ee0*/  SHF.L.U32 R0, R4, 0x1f, RZ ;  /* 0x0000001f04007819 */ /* 0x000fc600000006ff */
[----:B------:R-:W-:-:S04]  /*0ef0*/  IMAD R3, R5, 0x8, R2 ;  /* 0x0000000805037824 */ /* 0x000fc800078e0202 */
[----:B------:R-:W1:Y:S02]  /*0f00*/  SYNCS.PHASECHK.TRANS64.TRYWAIT P1, [R3+URZ+0x2820], R0 ;  /* 0x00282000030075a7 */ /* 0x000e64000802017f */
[----:B-12---:R-:W-:Y:S05]  /*0f10*/  @!P1 BRA `(.L_x_19) ;  /* 0x0000003c00909947 */ /* 0x006fea0003800000 */
.L_x_61:
[----:B------:R-:W-:Y:S05]  /*0f20*/  @P2 BRA `(.L_x_20) ;  /* 0x0000000000142947 */ /* 0x000fea0003800000 */
[----:B------:R-:W-:Y:S01]  /*0f30*/  ISETP.NE.AND P1, PT, R9, RZ, PT ;  /* 0x000000ff0900720c */ /* 0x000fe20003f25270 */
[----:B-1----:R-:W-:-:S04]  /*0f40*/  IMAD.MOV.U32 R0, RZ, RZ, 0x800 ;  /* 0x00000800ff007424 */ /* 0x002fc800078e00ff */
[----:B------:R2:W-:Y:S08]  /*0f50*/  SYNCS.ARRIVE.TRANS64 RZ, [R3+URZ+0x2800], R0 ;  /* 0x0028000003ff79a7 */ /* 0x0005f0000800003f */
[----:B------:R-:W-:Y:S05]  /*0f60*/  @!P1 BRA `(.L_x_20) ;  /* 0x0000000000049947 */ /* 0x000fea0003800000 */
[----:B------:R-:W-:Y:S01]  /*0f70*/  BPT.TRAP 0x1 ;  /* 0x000000040000795c */ /* 0x000fe20000300000 */
.L_x_20:
[----:B------:R-:W-:Y:S01]  /*0f80*/  IMAD R2, R5, 0x800, R2 ;  /* 0x0000080005027824 */ /* 0x000fe200078e0202 */
[----:B------:R-:W-:Y:S01]  /*0f90*/  R2UR UR35, R7 ;  /* 0x00000000072372ca */ /* 0x000fe200000e0000 */
[----:B------:R-:W-:Y:S01]  /*0fa0*/  ULDC.64 UR4, c[0x0][0x198] ;  /* 0x0000660000047ab9 */ /* 0x000fe20000000a00 */
[----:B------:R-:W-:Y:S01]  /*0fb0*/  R2UR UR33, R3 ;  /* 0x00000000032172ca */ /* 0x000fe200000e0000 */
[----:B------:R-:W-:Y:S01]  /*0fc0*/  UIADD3 UR4, UP0, UR4, 0x2f0, URZ ;  /* 0x000002f004047890 */ /* 0x000fe2000ff1e03f */
[----:B------:R-:W-:Y:S01]  /*0fd0*/  R2UR UR32, R2 ;  /* 0x00000000022072ca */ /* 0x000fe200000e0000 */
[----:B------:R-:W-:Y:S01]  /*0fe0*/  UMOV UR6, 0x0 ;  /* 0x0000000000067882 */ /* 0x000fe20000000000 */
[----:B------:R-:W-:Y:S01]  /*0ff0*/  UMOV UR7, 0x10000000 ;  /* 0x1000000000077882 */ /* 0x000fe20000000000 */
[----:B------:R-:W-:Y:S01]  /*1000*/  UIADD3.X UR5, URZ, UR5, URZ, UP0, !UPT ;  /* 0x000000053f057290 */ /* 0x000fe200087fe43f */
[----:B------:R-:W-:Y:S01]  /*1010*/  IADD3 R5, R5, 0x1, RZ ;  /* 0x0000000105057810 */ /* 0x000fe20007ffe0ff */
[----:B------:R-:W-:Y:S01]  /*1020*/  UMOV UR34, URZ ;  /* 0x0000003f00227c82 */ /* 0x000fe20008000000 */
[----:B------:R-:W-:-:S02]  /*1030*/  VIADD R7, R7, 0x1 ;  /* 0x0000000107077836 */ /* 0x000fc40000000000 */
[C---:B------:R-:W-:Y:S01]  /*1040*/  ISETP.NE.AND P1, PT, R5.reuse, 0x4, PT ;  /* 0x000000040500780c */ /* 0x040fe20003f25270 */
[----:B------:R-:W-:Y:S02]  /*1050*/  USHF.L.U32 UR35, UR35, 0x6, URZ ;  /* 0x0000000623237899 */ /* 0x000fe4000800063f */
[----:B------:R-:W-:Y:S01]  /*1060*/  UIADD3 UR33, UR33, 0x2800, URZ ;  /* 0x0000280021217890 */ /* 0x000fe2000fffe03f */
[----:B-12---:R-:W-:Y:S01]  /*1070*/  SEL R3, RZ, 0x1, P1 ;  /* 0x00000001ff037807 */ /* 0x006fe20000800000 */
[----:B------:R-:W-:Y:S01]  /*1080*/  UIADD3 UR32, UR32, 0x800, URZ ;  /* 0x0000080020207890 */ /* 0x000fe2000fffe03f */
[----:B------:R-:W-:Y:S02]  /*1090*/  SEL R5, R5, RZ, P1 ;  /* 0x000000ff05057207 */ /* 0x000fe40000800000 */
[----:B------:R-:W-:-:S06]  /*10a0*/  LOP3.LUT R4, R4, R3, RZ, 0x3c, !PT ;  /* 0x0000000304047212 */ /* 0x000fcc00078e3cff */
[----:B------:R3:W-:Y:S02]  /*10b0*/  UTMALDG.4D [UR32], [UR4], desc[UR6] ;  /* 0x00000620040075b4 */ /* 0x0007e40008019000 */
[----:B---3--:R-:W-:Y:S01]  /*10c0*/  NOP ;  /* 0x0000000000007918 */ /* 0x008fe20000000000 */
.L_x_16:
[----:B------:R-:W-:-:S07]  /*10d0*/  VIADD R6, R6, 0xfffffffc ;  /* 0xfffffffc06067836 */ /* 0x000fce0000000000 */
.L_x_10:
[----:B------:R-:W-:Y:S05]  /*10e0*/  BSYNC B0 ;  /* 0x0000000000007941 */ /* 0x000fea0003800000 */
.L_x_9:
[----:B-12---:R-:W1:Y:S01]  /*10f0*/  S2R R3, SR_CgaCtaId ;  /* 0x0000000000037919 */ /* 0x006e620000008800 */
[----:B------:R-:W-:Y:S02]  /*1100*/  MOV R2, 0x400 ;  /* 0x0000040000027802 */ /* 0x000fe40000000f00 */
[----:B------:R-:W-:Y:S02]  /*1110*/  SHF.L.U32 R57, RZ, 0x1f, RZ ;  /* 0x0000001fff397819 */ /* 0x000fe400000006ff */
[----:B-1----:R-:W-:-:S04]  /*1120*/  LEA R2, R3, R2, 0x18 ;  /* 0x0000000203027211 */ /* 0x002fc800078ec0ff */
[----:B------:R-:W1:Y:S02]  /*1130*/  SYNCS.PHASECHK.TRANS64.TRYWAIT P1, [R2+URZ+0x2840], R57 ;  /* 0x00284039020075a7 */ /* 0x000e64000802017f */
[----:B-1----:R-:W-:Y:S05]  /*1140*/  @!P1 BRA `(.L_x_21) ;  /* 0x0000003c00189947 */ /* 0x002fea0003800000 */
.L_x_62:
[----:B------:R-:W2:Y:S01]  /*1150*/  SYNCS.PHASECHK.TRANS64.TRYWAIT P1, [R2+URZ+0x2800], R57 ;  /* 0x00280039020075a7 */ /* 0x000ea2000802017f */
[----:B------:R-:W-:Y:S01]  /*1160*/  IMAD.MOV.U32 R3, RZ, RZ, RZ ;  /* 0x000000ffff037224 */ /* 0x000fe200078e00ff */
[----:B--2---:R-:W-:Y:S06]  /*1170*/  @!P1 BRA `(.L_x_22) ;  /* 0x0000003c00209947 */ /* 0x004fec0003800000 */
.L_x_63:
[----:B------:R-:W-:Y:S05]  /*1180*/  WARPSYNC.ALL ;  /* 0x0000000000007948 */ /* 0x000fea0003800000 */
[C---:B------:R-:W-:Y:S01]  /*1190*/  R2UR UR14, R2.reuse ;  /* 0x00000000020e72ca */ /* 0x040fe200000e0000 */
[----:B------:R-:W-:Y:S01]  /*11a0*/  WARPGROUP.ARRIVE ;  /* 0x00000000000079c5 */ /* 0x000fe20000000000 */
[----:B------:R-:W-:Y:S01]  /*11b0*/  R2UR UR4, R2 ;  /* 0x00000000020472ca */ /* 0x000fe200000e0000 */
[----:B------:R-:W-:Y:S01]  /*11c0*/  UMOV UR5, 0xc0000010 ;  /* 0xc000001000057882 */ /* 0x000fe20000000000 */
[----:B------:R-:W-:-:S09]  /*11d0*/  UMOV UR7, 0xc0000010 ;  /* 0xc000001000077882 */ /* 0x000fd20000000000 */
[----:B------:R-:W-:Y:S02]  /*11e0*/  UIADD3 UR14, UR14, 0x800, URZ ;  /* 0x000008000e0e7890 */ /* 0x000fe4000fffe03f */
[----:B------:R-:W-:Y:S02]  /*11f0*/  USHF.R.U32.HI UR4, URZ, 0x4, UR4 ;  /* 0x000000043f047899 */ /* 0x000fe40008011604 */
[----:B------:R-:W-:Y:S02]  /*1200*/  USHF.R.U32.HI UR14, URZ, 0x4, UR14 ;  /* 0x000000043f0e7899 */ /* 0x000fe4000801160e */
[----:B------:R-:W-:Y:S02]  /*1210*/  ULOP3.LUT UR4, UR4, 0x3fff, URZ, 0xc0, !UPT ;  /* 0x00003fff04047892 */ /* 0x000fe4000f8ec03f */
[----:B------:R-:W-:Y:S02]  /*1220*/  ULOP3.LUT UR14, UR14, 0x3fff, URZ, 0xc0, !UPT ;  /* 0x00003fff0e0e7892 */ /* 0x000fe4000f8ec03f */
[----:B------:R-:W-:-:S02]  /*1230*/  ULOP3.LUT UR4, UR4, 0x10000, URZ, 0xfc, !UPT ;  /* 0x0001000004047892 */ /* 0x000fc4000f8efc3f */
[----:B------:R-:W-:-:S07]  /*1240*/  ULOP3.LUT UR16, UR14, 0x10000, URZ, 0xfc, !UPT ;  /* 0x000100000e107892 */ /* 0x000fce000f8efc3f */
[----:B------:R-:W-:Y:S02]  /*1250*/  UMOV UR6, UR16 ;  /* 0x0000001000067c82 */ /* 0x000fe40008000000 */
[----:B------:R-:W-:Y:S01]  /*1260*/  HGMMA.64x64x16.F32.BF16 R24, gdesc[UR4], RZ, !UPT, gsb0 ;  /* 0x00e00000041879f0 */ /* 0x000fe2000c0018ff */
[----:B------:R-:W-:Y:S02]  /*1270*/  ULDC UR6, c[0x0][0x604] ;  /* 0x0001810000067ab9 */ /* 0x000fe40000000800 */
[----:B------:R-:W-:Y:S02]  /*1280*/  WARPGROUP.DEPBAR.LE gsb0, 0x0 ;  /* 0x00008000000079c5 */ /* 0x000fe40000010000 */
[----:B------:R-:W-:-:S04]  /*1290*/  FMNMX R9, R24, R25, !PT ;  /* 0x0000001918097209 */ /* 0x000fc80007800000 */
        /* <DEDUP_REMOVED lines=12> */
[----:B------:R-:W-:Y:S02]  /*1360*/  FMNMX R0, R52, R9, !PT ;  /* 0x0000000934007209 */ /* 0x000fe40007800000 */
[----:B------:R-:W-:Y:S02]  /*1370*/  FMNMX R9, R26, R27, !PT ;  /* 0x0000001b1a097209 */ /* 0x000fe40007800000 */
[----:B------:R-:W-:Y:S02]  /*1380*/  FMNMX R11, R53, R0, !PT ;  /* 0x00000000350b7209 */ /* 0x000fe40007800000 */
[----:B------:R-:W-:-:S03]  /*1390*/  FMNMX R0, R30, R9, !PT ;  /* 0x000000091e007209 */ /* 0x000fc60007800000 */
[----:B------:R-:W3:Y:S01]  /*13a0*/  SHFL.BFLY PT, R12, R11, 0x1, 0x1f ;  /* 0x0c201f000b0c7f89 */ /* 0x000ee200000e0000 */
[----:B------:R-:W-:-:S04]  /*13b0*/  FMNMX R9, R31, R0, !PT ;  /* 0x000000001f097209 */ /* 0x000fc80007800000 */
[----:B------:R-:W-:-:S04]  /*13c0*/  FMNMX R0, R34, R9, !PT ;  /* 0x0000000922007209 */ /* 0x000fc80007800000 */
[----:B------:R-:W-:-:S04]  /*13d0*/  FMNMX R9, R35, R0, !PT ;  /* 0x0000000023097209 */ /* 0x000fc80007800000 */
[----:B------:R-:W-:-:S04]  /*13e0*/  FMNMX R0, R38, R9, !PT ;  /* 0x0000000926007209 */ /* 0x000fc80007800000 */
[----:B------:R-:W-:-:S04]  /*13f0*/  FMNMX R9, R39, R0, !PT ;  /* 0x0000000027097209 */ /* 0x000fc80007800000 */
[----:B------:R-:W-:Y:S02]  /*1400*/  FMNMX R0, R42, R9, !PT ;  /* 0x000000092a007209 */ /* 0x000fe40007800000 */
[----:B---3--:R-:W-:Y:S02]  /*1410*/  FMNMX R12, R11, R12, !PT ;  /* 0x0000000c0b0c7209 */ /* 0x008fe40007800000 */
        /* <DEDUP_REMOVED lines=8> */
[----:B---3--:R-:W-:-:S03]  /*14a0*/  FMNMX R0, R12, R13, !PT ;  /* 0x0000000d0c007209 */ /* 0x008fc60007800000 */
[----:B------:R-:W3:Y:S01]  /*14b0*/  SHFL.BFLY PT, R14, R9, 0x1, 0x1f ;  /* 0x0c201f00090e7f89 */ /* 0x000ee200000e0000 */
[----:B------:R-:W-:-:S04]  /*14c0*/  FSETP.NEU.AND P1, PT, R0, -INF , PT ;  /* 0xff8000000000780b */ /* 0x000fc80003f2d000 */
[----:B------:R-:W-:-:S05]  /*14d0*/  FSEL R56, R0, RZ, P1 ;  /* 0x000000ff00387208 */ /* 0x000fca0000800000 */
[----:B------:R-:W-:-:S04]  /*14e0*/  FMUL R56, R56, UR6 ;  /* 0x0000000638387c20 */ /* 0x000fc80008400000 */
[--C-:B------:R-:W-:Y:S01]  /*14f0*/  FFMA R11, R24, UR6, -R56.reuse ;  /* 0x00000006180b7c23 */ /* 0x100fe20008000838 */
[--C-:B------:R-:W-:Y:S01]  /*1500*/  FFMA R12, R28, UR6, -R56.reuse ;  /* 0x000000061c0c7c23 */ /* 0x100fe20008000838 */
[--C-:B------:R-:W-:Y:S01]  /*1510*/  FFMA R32, R32, UR6, -R56.reuse ;  /* 0x0000000620207c23 */ /* 0x100fe20008000838 */
[--C-:B------:R-:W-:Y:S01]  /*1520*/  FFMA R25, R25, UR6, -R56.reuse ;  /* 0x0000000619197c23 */ /* 0x100fe20008000838 */
[--C-:B------:R-:W-:Y:S01]  /*1530*/  FFMA R19, R33, UR6, -R56.reuse ;  /* 0x0000000621137c23 */ /* 0x100fe20008000838 */
[----:B------:R-:W-:Y:S01]  /*1540*/  FSETP.GEU.AND P2, PT, R11, -126, PT ;  /* 0xc2fc00000b00780b */ /* 0x000fe20003f4e000 */
[--C-:B------:R-:W-:Y:S01]  /*1550*/  FFMA R13, R29, UR6, -R56.reuse ;  /* 0x000000061d0d7c23 */ /* 0x100fe20008000838 */
[----:B------:R-:W-:Y:S01]  /*1560*/  FSETP.GEU.AND P3, PT, R12, -126, PT ;  /* 0xc2fc00000c00780b */ /* 0x000fe20003f6e000 */
[--C-:B------:R-:W-:Y:S01]  /*1570*/  FFMA R21, R37, UR6, -R56.reuse ;  /* 0x0000000625157c23 */ /* 0x100fe20008000838 */
[----:B---3--:R-:W-:Y:S01]  /*1580*/  FMNMX R18, R9, R14, !PT ;  /* 0x0000000e09127209 */ /* 0x008fe20007800000 */
[--C-:B------:R-:W-:Y:S01]  /*1590*/  FFMA R22, R40, UR6, -R56.reuse ;  /* 0x0000000628167c23 */ /* 0x100fe20008000838 */
[----:B------:R-:W-:Y:S01]  /*15a0*/  FSETP.GEU.AND P4, PT, R32, -126, PT ;  /* 0xc2fc00002000780b */ /* 0x000fe20003f8e000 */
[--C-:B------:R-:W-:Y:S01]  /*15b0*/  FFMA R20, R36, UR6, -R56.reuse ;  /* 0x0000000624147c23 */ /* 0x100fe20008000838 */
[----:B------:R-:W-:Y:S01]  /*15c0*/  FSETP.GEU.AND P1, PT, R25, -126, PT ;  /* 0xc2fc00001900780b */ /* 0x000fe20003f2e000 */
[----:B------:R-:W3:Y:S01]  /*15d0*/  SHFL.BFLY PT, R9, R18, 0x2, 0x1f ;  /* 0x0c401f0012097f89 */ /* 0x000ee200000e0000 */
[----:B------:R-:W-:Y:S01]  /*15e0*/  FSETP.GEU.AND P6, PT, R19, -126, PT ;  /* 0xc2fc00001300780b */ /* 0x000fe20003fce000 */
[--C-:B------:R-:W-:Y:S01]  /*15f0*/  FFMA R29, R41, UR6, -R56.reuse ;  /* 0x00000006291d7c23 */ /* 0x100fe20008000838 */
[----:B------:R-:W-:Y:S01]  /*1600*/  FSETP.GEU.AND P5, PT, R13, -126, PT ;  /* 0xc2fc00000d00780b */ /* 0x000fe20003fae000 */
[----:B------:R-:W-:Y:S01]  /*1610*/  @!P2 FMUL R11, R11, 0.5 ;  /* 0x3f0000000b0ba820 */ /* 0x000fe20000400000 */
[--C-:B------:R-:W-:Y:S01]  /*1620*/  FFMA R44, R44, UR6, -R56.reuse ;  /* 0x000000062c2c7c23 */ /* 0x100fe20008000838 */
[----:B------:R-:W-:Y:S01]  /*1630*/  @!P3 FMUL R12, R12, 0.5 ;  /* 0x3f0000000c0cb820 */ /* 0x000fe20000400000 */
[--C-:B------:R-:W-:Y:S01]  /*1640*/  FFMA R45, R45, UR6, -R56.reuse ;  /* 0x000000062d2d7c23 */ /* 0x100fe20008000838 */
[--C-:B------:R-:W-:Y:S01]  /*1650*/  FFMA R48, R48, UR6, -R56.reuse ;  /* 0x0000000630307c23 */ /* 0x100fe20008000838 */
[--C-:B------:R-:W-:Y:S01]  /*1660*/  FFMA R49, R49, UR6, -R56.reuse ;  /* 0x0000000631317c23 */ /* 0x100fe20008000838 */
[----:B------:R-:W4:Y:S01]  /*1670*/  MUFU.EX2 R11, R11 ;  /* 0x0000000b000b7308 */ /* 0x000f220000000800 */
[----:B------:R-:W-:Y:S01]  /*1680*/  @!P4 FMUL R32, R32, 0.5 ;  /* 0x3f0000002020c820 */ /* 0x000fe20000400000 */
[----:B------:R-:W-:Y:S01]  /*1690*/  @!P1 FMUL R25, R25, 0.5 ;  /* 0x3f00000019199820 */ /* 0x000fe20000400000 */
[--C-:B------:R-:W-:Y:S01]  /*16a0*/  FFMA R52, R52, UR6, -R56.reuse ;  /* 0x0000000634347c23 */ /* 0x100fe20008000838 */
[----:B------:R-:W-:Y:S01]  /*16b0*/  @!P6 FMUL R19, R19, 0.5 ;  /* 0x3f0000001313e820 */ /* 0x000fe20000400000 */
[----:B------:R-:W-:Y:S01]  /*16c0*/  FFMA R53, R53, UR6, -R56 ;  /* 0x0000000635357c23 */ /* 0x000fe20008000838 */
[----:B------:R-:W-:-:S02]  /*16d0*/  @!P5 FMUL R13, R13, 0.5 ;  /* 0x3f0000000d0dd820 */ /* 0x000fc40000400000 */
[----:B------:R-:W5:Y:S01]  /*16e0*/  MUFU.EX2 R12, R12 ;  /* 0x0000000c000c7308 */ /* 0x000f620000000800 */
[----:B---3--:R-:W-:-:S07]  /*16f0*/  FMNMX R9, R18, R9, !PT ;  /* 0x0000000912097209 */ /* 0x008fce0007800000 */
[----:B------:R-:W3:Y:S01]  /*1700*/  MUFU.EX2 R18, R32 ;  /* 0x0000002000127308 */ /* 0x000ee20000000800 */
[----:B----4-:R-:W-:Y:S01]  /*1710*/  @!P2 FMUL R11, R11, R11 ;  /* 0x0000000b0b0ba220 */ /* 0x010fe20000400000 */
[----:B------:R-:W-:-:S04]  /*1720*/  FSETP.NEU.AND P2, PT, R9, -INF , PT ;  /* 0xff8000000900780b */ /* 0x000fc80003f4d000 */
[----:B------:R-:W-:Y:S02]  /*1730*/  FSEL R24, R9, RZ, P2 ;  /* 0x000000ff09187208 */ /* 0x000fe40001000000 */
[----:B------:R-:W4:Y:S01]  /*1740*/  MUFU.EX2 R14, R25 ;  /* 0x00000019000e7308 */ /* 0x000f220000000800 */
[----:B-----5:R-:W-:Y:S01]  /*1750*/  @!P3 FMUL R12, R12, R12 ;  /* 0x0000000c0c0cb220 */ /* 0x020fe20000400000 */
[----:B------:R-:W-:Y:S01]  /*1760*/  FSETP.GEU.AND P2, PT, R21, -126, PT ;  /* 0xc2fc00001500780b */ /* 0x000fe20003f4e000 */
[----:B------:R-:W-:Y:S01]  /*1770*/  FMUL R24, R24, UR6 ;  /* 0x0000000618187c20 */ /* 0x000fe20008400000 */
[----:B------:R-:W-:-:S03]  /*1780*/  FSETP.GEU.AND P3, PT, R22, -126, PT ;  /* 0xc2fc00001600780b */ /* 0x000fc60003f6e000 */
[--C-:B------:R-:W-:Y:S01]  /*1790*/  FFMA R23, R27, UR6, -R24.reuse ;  /* 0x000000061b177c23 */ /* 0x100fe20008000818 */
[----:B------:R-:W5:Y:S01]  /*17a0*/  MUFU.EX2 R19, R19 ;  /* 0x0000001300137308 */ /* 0x000f620000000800 */
[----:B---3--:R-:W-:Y:S01]  /*17b0*/  @!P4 FMUL R18, R18, R18 ;  /* 0x000000121212c220 */ /* 0x008fe20000400000 */
[--C-:B------:R-:W-:Y:S01]  /*17c0*/  FFMA R26, R26, UR6, -R24.reuse ;  /* 0x000000061a1a7c23 */ /* 0x100fe20008000818 */
[--C-:B------:R-:W-:Y:S01]  /*17d0*/  FFMA R30, R30, UR6, -R24.reuse ;  /* 0x000000061e1e7c23 */ /* 0x100fe20008000818 */
[----:B------:R-:W-:Y:S01]  /*17e0*/  FSETP.GEU.AND P4, PT, R23, -126, PT ;  /* 0xc2fc00001700780b */ /* 0x000fe20003f8e000 */
[--C-:B------:R-:W-:Y:S01]  /*17f0*/  FFMA R33, R31, UR6, -R24.reuse ;  /* 0x000000061f217c23 */ /* 0x100fe20008000818 */
[--C-:B------:R-:W-:Y:S01]  /*1800*/  FFMA R32, R34, UR6, -R24.reuse ;  /* 0x0000000622207c23 */ /* 0x100fe20008000818 */
[----:B------:R-:W-:Y:S01]  /*1810*/  @!P2 FMUL R21, R21, 0.5 ;  /* 0x3f0000001515a820 */ /* 0x000fe20000400000 */
[----:B------:R-:W3:Y:S01]  /*1820*/  MUFU.EX2 R13, R13 ;  /* 0x0000000d000d7308 */ /* 0x000ee20000000800 */
[----:B----4-:R-:W-:Y:S01]  /*1830*/  @!P1 FMUL R14, R14, R14 ;  /* 0x0000000e0e0e9220 */ /* 0x010fe20000400000 */
[----:B------:R-:W-:Y:S01]  /*1840*/  FSETP.GEU.AND P1, PT, R20, -126, PT ;  /* 0xc2fc00001400780b */ /* 0x000fe20003f2e000 */
[----:B------:R-:W-:Y:S01]  /*1850*/  @!P3 FMUL R22, R22, 0.5 ;  /* 0x3f0000001616b820 */ /* 0x000fe20000400000 */
[--C-:B------:R-:W-:Y:S01]  /*1860*/  FFMA R35, R35, UR6, -R24.reuse ;  /* 0x0000000623237c23 */ /* 0x100fe20008000818 */
[--C-:B------:R-:W-:Y:S01]  /*1870*/  FFMA R37, R38, UR6, -R24.reuse ;  /* 0x0000000626257c23 */ /* 0x100fe20008000818 */
[--C-:B------:R-:W-:Y:S01]  /*1880*/  FFMA R34, R39, UR6, -R24.reuse ;  /* 0x0000000627227c23 */ /* 0x100fe20008000818 */
[--C-:B------:R-:W-:Y:S01]  /*1890*/  FFMA R42, R42, UR6, -R24.reuse ;  /* 0x000000062a2a7c23 */ /* 0x100fe20008000818 */
[----:B------:R-:W4:Y:S01]  /*18a0*/  MUFU.EX2 R21, R21 ;  /* 0x0000001500157308 */ /* 0x000f220000000800 */
[----:B-----5:R-:W-:Y:S01]  /*18b0*/  @!P6 FMUL R19, R19, R19 ;  /* 0x000000131313e220 */ /* 0x020fe20000400000 */
[----:B------:R-:W-:Y:S01]  /*18c0*/  FSETP.GEU.AND P6, PT, R29, -126, PT ;  /* 0xc2fc00001d00780b */ /* 0x000fe20003fce000 */
[----:B------:R-:W-:Y:S01]  /*18d0*/  @!P4 FMUL R23, R23, 0.5 ;  /* 0x3f0000001717c820 */ /* 0x000fe20000400000 */
[--C-:B------:R-:W-:Y:S01]  /*18e0*/  FFMA R43, R43, UR6, -R24.reuse ;  /* 0x000000062b2b7c23 */ /* 0x100fe20008000818 */
[--C-:B------:R-:W-:Y:S01]  /*18f0*/  FFMA R46, R46, UR6, -R24.reuse ;  /* 0x000000062e2e7c23 */ /* 0x100fe20008000818 */
[----:B------:R-:W-:Y:S01]  /*1900*/  P2R R25, PR, RZ, 0x40 ;  /* 0x00000040ff197803 */ /* 0x000fe20000000000 */
[----:B------:R-:W-:Y:S01]  /*1910*/  @!P1 FMUL R20, R20, 0.5 ;  /* 0x3f00000014149820 */ /* 0x000fe20000400000 */
[----:B------:R-:W5:Y:S01]  /*1920*/  MUFU.EX2 R22, R22 ;  /* 0x0000001600167308 */ /* 0x000f620000000800 */
[----:B---3--:R-:W-:Y:S01]  /*1930*/  @!P5 FMUL R13, R13, R13 ;  /* 0x0000000d0d0dd220 */ /* 0x008fe20000400000 */
[----:B------:R-:W-:Y:S01]  /*1940*/  FSETP.GEU.AND P5, PT, R26, -126, PT ;  /* 0xc2fc00001a00780b */ /* 0x000fe20003fae000 */
[--C-:B------:R-:W-:Y:S01]  /*1950*/  FFMA R47, R47, UR6, -R24.reuse ;  /* 0x000000062f2f7c23 */ /* 0x100fe20008000818 */
[--C-:B------:R-:W-:Y:S01]  /*1960*/  FFMA R50, R50, UR6, -R24.reuse ;  /* 0x0000000632327c23 */ /* 0x100fe20008000818 */
[--C-:B------:R-:W-:Y:S01]  /*1970*/  FFMA R51, R51, UR6, -R24.reuse ;  /* 0x0000000633337c23 */ /* 0x100fe20008000818 */
[--C-:B------:R-:W-:Y:S01]  /*1980*/  FFMA R54, R54, UR6, -R24.reuse ;  /* 0x0000000636367c23 */ /* 0x100fe20008000818 */
[----:B------:R-:W-:Y:S01]  /*1990*/  @!P6 FMUL R29, R29, 0.5 ;  /* 0x3f0000001d1de820 */ /* 0x000fe20000400000 */
[----:B------:R-:W3:Y:S01]  /*19a0*/  MUFU.EX2 R23, R23 ;  /* 0x0000001700177308 */ /* 0x000ee20000000800 */
[----:B------:R-:W1:Y:S01]  /*19b0*/  SYNCS.PHASECHK.TRANS64.TRYWAIT P6, [R2+URZ+0x2808], R57 ;  /* 0x00280839020075a7 */ /* 0x000e6200080c017f */
[----:B----4-:R-:W-:Y:S01]  /*19c0*/  @!P2 FMUL R21, R21, R21 ;  /* 0x000000151515a220 */ /* 0x010fe20000400000 */
[----:B------:R-:W-:Y:S01]  /*19d0*/  FSETP.GEU.AND P2, PT, R30, -126, PT ;  /* 0xc2fc00001e00780b */ /* 0x000fe20003f4e000 */
[----:B------:R-:W-:-:S03]  /*19e0*/  FFMA R55, R55, UR6, -R24 ;  /* 0x0000000637377c23 */ /* 0x000fc60008000818 */
[----:B------:R-:W-:Y:S01]  /*19f0*/  @!P5 FMUL R26, R26, 0.5 ;  /* 0x3f0000001a1ad820 */ /* 0x000fe20000400000 */
[----:B------:R-:W4:Y:S01]  /*1a00*/  MUFU.EX2 R20, R20 ;  /* 0x0000001400147308 */ /* 0x000f220000000800 */
[----:B-----5:R-:W-:Y:S01]  /*1a10*/  @!P3 FMUL R22, R22, R22 ;  /* 0x000000161616b220 */ /* 0x020fe20000400000 */
[----:B------:R-:W-:-:S06]  /*1a20*/  FSETP.GEU.AND P3, PT, R33, -126, PT ;  /* 0xc2fc00002100780b */ /* 0x000fcc0003f6e000 */
[----:B------:R-:W5:Y:S01]  /*1a30*/  MUFU.EX2 R28, R26 ;  /* 0x0000001a001c7308 */ /* 0x000f620000000800 */
[----:B---3--:R-:W-:Y:S01]  /*1a40*/  @!P4 FMUL R23, R23, R23 ;  /* 0x000000171717c220 */ /* 0x008fe20000400000 */
[----:B------:R-:W-:Y:S01]  /*1a50*/  FSETP.GEU.AND P4, PT, R32, -126, PT ;  /* 0xc2fc00002000780b */ /* 0x000fe20003f8e000 */
[----:B------:R-:W-:-:S04]  /*1a60*/  @!P2 FMUL R30, R30, 0.5 ;  /* 0x3f0000001e1ea820 */ /* 0x000fc80000400000 */
[----:B------:R-:W-:Y:S01]  /*1a70*/  @!P3 FMUL R33, R33, 0.5 ;  /* 0x3f0000002121b820 */ /* 0x000fe20000400000 */
[----:B------:R-:W3:Y:S01]  /*1a80*/  MUFU.EX2 R29, R29 ;  /* 0x0000001d001d7308 */ /* 0x000ee20000000800 */
[----:B----4-:R-:W-:Y:S01]  /*1a90*/  @!P1 FMUL R20, R20, R20 ;  /* 0x0000001414149220 */ /* 0x010fe20000400000 */
[----:B------:R-:W-:-:S05]  /*1aa0*/  FSETP.GEU.AND P1, PT, R44, -126, PT ;  /* 0xc2fc00002c00780b */ /* 0x000fca0003f2e000 */
[----:B------:R-:W-:Y:S01]  /*1ab0*/  @!P4 FMUL R32, R32, 0.5 ;  /* 0x3f0000002020c820 */ /* 0x000fe20000400000 */
[----:B------:R-:W4:Y:S01]  /*1ac0*/  MUFU.EX2 R30, R30 ;  /* 0x0000001e001e7308 */ /* 0x000f220000000800 */
[----:B-----5:R-:W-:Y:S01]  /*1ad0*/  @!P5 FMUL R28, R28, R28 ;  /* 0x0000001c1c1cd220 */ /* 0x020fe20000400000 */
[----:B------:R-:W-:-:S05]  /*1ae0*/  FSETP.GEU.AND P5, PT, R35, -126, PT ;  /* 0xc2fc00002300780b */ /* 0x000fca0003fae000 */
[----:B------:R-:W-:Y:S01]  /*1af0*/  @!P1 FMUL R44, R44, 0.5 ;  /* 0x3f0000002c2c9820 */ /* 0x000fe20000400000 */
[----:B------:R-:W1:Y:S08]  /*1b00*/  MUFU.EX2 R33, R33 ;  /* 0x0000002100217308 */ /* 0x000e700000000800 */
[----:B------:R1:W2:Y:S08]  /*1b10*/  MUFU.EX2 R31, R44 ;  /* 0x0000002c001f7308 */ /* 0x0002b00000000800 */
[----:B------:R-:W2:Y:S01]  /*1b20*/  MUFU.EX2 R32, R32 ;  /* 0x0000002000207308 */ /* 0x000ea20000000800 */
[----:B-1-34-:R-:W-:Y:S05]  /*1b30*/  @!P6 BRA `(.L_x_23) ;  /* 0x0000003000c4e947 */ /* 0x01afea0003800000 */
.L_x_64:
[----:B------:R-:W-:Y:S01]  /*1b40*/  @!P2 FMUL R30, R30, R30 ;  /* 0x0000001e1e1ea220 */ /* 0x000fe20000400000 */
[----:B------:R-:W-:Y:S01]  /*1b50*/  @!P3 FMUL R33, R33, R33 ;  /* 0x000000212121b220 */ /* 0x000fe20000400000 */
[----:B------:R-:W-:Y:S01]  /*1b60*/  ISETP.NE.AND P6, PT, R25, RZ, PT ;  /* 0x000000ff1900720c */ /* 0x000fe20003fc5270 */
[----:B------:R-:W-:Y:S01]  /*1b70*/  UIADD3 UR6, UR14, 0x80, URZ ;  /* 0x000000800e067890 */ /* 0x000fe2000fffe03f */
[----:B------:R-:W-:Y:S01]  /*1b80*/  F2FP.BF16.F32.PACK_AB R24, R14, R11 ;  /* 0x0000000b0e18723e */ /* 0x000fe200000010ff */
[----:B------:R-:W-:Y:S01]  /*1b90*/  UMOV UR7, 0xc0000010 ;  /* 0xc000001000077882 */ /* 0x000fe20000000000 */
[----:B------:R-:W-:Y:S01]  /*1ba0*/  F2FP.BF16.F32.PACK_AB R26, R13, R12 ;  /* 0x0000000c0d1a723e */ /* 0x000fe200000010ff */
[----:B------:R-:W-:Y:S01]  /*1bb0*/  @!P5 FMUL R35, R35, 0.5 ;  /* 0x3f0000002323d820 */ /* 0x000fe20000400000 */
[----:B------:R-:W-:Y:S01]  /*1bc0*/  F2FP.BF16.F32.PACK_AB R25, R23, R28 ;  /* 0x0000001c1719723e */ /* 0x000fe200000010ff */
[----:B--2---:R-:W-:Y:S01]  /*1bd0*/  @!P4 FMUL R32, R32, R32 ;  /* 0x000000202020c220 */ /* 0x004fe20000400000 */
[----:B------:R-:W-:Y:S01]  /*1be0*/  F2FP.BF16.F32.PACK_AB R27, R33, R30 ;  /* 0x0000001e211b723e */ /* 0x000fe200000010ff */
[----:B------:R-:W-:Y:S01]  /*1bf0*/  @!P1 FMUL R31, R31, R31 ;  /* 0x0000001f1f1f9220 */ /* 0x000fe20000400000 */
[----:B------:R-:W-:Y:S01]  /*1c00*/  FSETP.GEU.AND P2, PT, R37, -126, PT ;  /* 0xc2fc00002500780b */ /* 0x000fe20003f4e000 */
[----:B------:R-:W2:Y:S01]  /*1c10*/  MUFU.EX2 R35, R35 ;  /* 0x0000002300237308 */ /* 0x000ea20000000800 */
[----:B-1----:R-:W-:Y:S01]  /*1c20*/  WARPGROUP.ARRIVE ;  /* 0x00000000000079c5 */ /* 0x002fe20000000000 */
[----:B------:R-:W-:Y:S01]  /*1c30*/  FSETP.GEU.AND P3, PT, R34, -126, PT ;  /* 0xc2fc00002200780b */ /* 0x000fe20003f6e000 */
[----:B------:R-:W-:Y:S01]  /*1c40*/  @!P6 FMUL R29, R29, R29 ;  /* 0x0000001d1d1de220 */ /* 0x000fe20000400000 */
[----:B------:R-:W-:Y:S01]  /*1c50*/  FSETP.GEU.AND P6, PT, R45, -126, PT ;  /* 0xc2fc00002d00780b */ /* 0x000fe20003fce000 */
[----:B------:R-:W-:Y:S01]  /*1c60*/  FADD R11, R11, R22 ;  /* 0x000000160b0b7221 */ /* 0x000fe20000000000 */
[----:B------:R-:W-:Y:S01]  /*1c70*/  FSETP.GEU.AND P4, PT, R42, -126, PT ;  /* 0xc2fc00002a00780b */ /* 0x000fe20003f8e000 */
[----:B------:R-:W-:Y:S01]  /*1c80*/  HGMMA.64x16x16.F32.BF16 R56, R24, gdesc[UR4].tnspB, RZ, !UPT, gsb0 ;  /* 0x4020000418387df0 */ /* 0x000fe2000c0018ff */
[----:B------:R-:W-:Y:S01]  /*1c90*/  UIADD3 UR6, UR14, 0xa0, URZ ;  /* 0x000000a00e067890 */ /* 0x000fe2000fffe03f */
[----:B------:R-:W-:Y:S01]  /*1ca0*/  FSETP.GEU.AND P1, PT, R48, -126, PT ;  /* 0xc2fc00003000780b */ /* 0x000fe20003f2e000 */
[----:B------:R-:W-:Y:S01]  /*1cb0*/  UMOV UR7, 0xc0000010 ;  /* 0xc000001000077882 */ /* 0x000fe20000000000 */
[----:B------:R-:W-:Y:S01]  /*1cc0*/  FADD R14, R14, R29 ;  /* 0x0000001d0e0e7221 */ /* 0x000fe20000000000 */
[----:B------:R-:W-:-:S03]  /*1cd0*/  @!P2 FMUL R37, R37, 0.5 ;  /* 0x3f0000002525a820 */ /* 0x000fc60000400000 */
[----:B------:R-:W-:Y:S01]  /*1ce0*/  @!P3 FMUL R34, R34, 0.5 ;  /* 0x3f0000002222b820 */ /* 0x000fe20000400000 */
[----:B--2---:R-:W-:Y:S02]  /*1cf0*/  @!P5 FMUL R35, R35, R35 ;  /* 0x000000232323d220 */ /* 0x004fe40000400000 */
[----:B------:R-:W1:Y:S01]  /*1d00*/  MUFU.EX2 R37, R37 ;  /* 0x0000002500257308 */ /* 0x000e620000000800 */
[----:B------:R-:W-:Y:S01]  /*1d10*/  @!P6 FMUL R45, R45, 0.5 ;  /* 0x3f0000002d2de820 */ /* 0x000fe20000400000 */
[----:B------:R-:W-:Y:S01]  /*1d20*/  FSETP.GEU.AND P5, PT, R43, -126, PT ;  /* 0xc2fc00002b00780b */ /* 0x000fe20003fae000 */
[----:B------:R-:W-:Y:S01]  /*1d30*/  @!P4 FMUL R42, R42, 0.5 ;  /* 0x3f0000002a2ac820 */ /* 0x000fe20000400000 */
[----:B------:R-:W-:-:S04]  /*1d40*/  @!P1 FMUL R48, R48, 0.5 ;  /* 0x3f00000030309820 */ /* 0x000fc80000400000 */
[----:B------:R-:W2:Y:S07]  /*1d50*/  MUFU.EX2 R34, R34 ;  /* 0x0000002200227308 */ /* 0x000eae0000000800 */
[----:B------:R-:W-:Y:S01]  /*1d60*/  @!P5 FMUL R43, R43, 0.5 ;  /* 0x3f0000002b2bd820 */ /* 0x000fe20000400000 */
[----:B------:R-:W3:Y:S01]  /*1d70*/  MUFU.EX2 R36, R45 ;  /* 0x0000002d00247308 */ /* 0x000ee20000000800 */
[----:B-1----:R-:W-:Y:S01]  /*1d80*/  @!P2 FMUL R37, R37, R37 ;  /* 0x000000252525a220 */ /* 0x002fe20000400000 */
[----:B------:R-:W-:-:S06]  /*1d90*/  FSETP.GEU.AND P2, PT, R46, -126, PT ;  /* 0xc2fc00002e00780b */ /* 0x000fcc0003f4e000 */
[----:B------:R-:W1:Y:S01]  /*1da0*/  MUFU.EX2 R41, R42 ;  /* 0x0000002a00297308 */ /* 0x000e620000000800 */
[----:B--2---:R-:W-:Y:S01]  /*1db0*/  @!P3 FMUL R34, R34, R34 ;  /* 0x000000222222b220 */ /* 0x004fe20000400000 */
[----:B------:R-:W-:Y:S01]  /*1dc0*/  FSETP.GEU.AND P3, PT, R47, -126, PT ;  /* 0xc2fc00002f00780b */ /* 0x000fe20003f6e000 */
[----:B------:R-:W-:Y:S02]  /*1dd0*/  WARPGROUP.DEPBAR.LE gsb0, 0x0 ;  /* 0x00008000000079c5 */ /* 0x000fe40000010000 */
[----:B------:R-:W-:Y:S02]  /*1de0*/  F2FP.BF16.F32.PACK_AB R24, R19, R18 ;  /* 0x000000121318723e */ /* 0x000fe400000010ff */
[----:B------:R-:W-:Y:S01]  /*1df0*/  @!P2 FMUL R46, R46, 0.5 ;  /* 0x3f0000002e2ea820 */ /* 0x000fe20000400000 */
[----:B------:R-:W-:Y:S01]  /*1e00*/  F2FP.BF16.F32.PACK_AB R26, R21, R20 ;  /* 0x00000014151a723e */ /* 0x000fe200000010ff */
[----:B------:R-:W2:Y:S01]  /*1e10*/  MUFU.EX2 R38, R43 ;  /* 0x0000002b00267308 */ /* 0x000ea20000000800 */
[----:B------:R-:W-:Y:S01]  /*1e20*/  F2FP.BF16.F32.PACK_AB R25, R35, R32 ;  /* 0x000000202319723e */ /* 0x000fe200000010ff */
[----:B---3--:R-:W-:Y:S01]  /*1e30*/  @!P6 FMUL R36, R36, R36 ;  /* 0x000000242424e220 */ /* 0x008fe20000400000 */
[----:B------:R-:W-:-:S03]  /*1e40*/  F2FP.BF16.F32.PACK_AB R27, R34, R37 ;  /* 0x00000025221b723e */ /* 0x000fc600000010ff */
[----:B------:R-:W-:Y:S01]  /*1e50*/  @!P3 FMUL R47, R47, 0.5 ;  /* 0x3f0000002f2fb820 */ /* 0x000fe20000400000 */
[----:B------:R-:W-:Y:S01]  /*1e60*/  FSETP.GEU.AND P6, PT, R49, -126, PT ;  /* 0xc2fc00003100780b */ /* 0x000fe20003fce000 */
[----:B-1----:R-:W-:Y:S01]  /*1e70*/  @!P4 FMUL R41, R41, R41 ;  /* 0x000000292929c220 */ /* 0x002fe20000400000 */
[----:B------:R-:W-:Y:S01]  /*1e80*/  WARPGROUP.ARRIVE ;  /* 0x00000000000079c5 */ /* 0x000fe20000000000 */
[----:B------:R-:W1:Y:S01]  /*1e90*/  MUFU.EX2 R45, R46 ;  /* 0x0000002e002d7308 */ /* 0x000e620000000800 */
[----:B------:R-:W-:Y:S01]  /*1ea0*/  FSETP.GEU.AND P4, PT, R53, -126, PT ;  /* 0xc2fc00003500780b */ /* 0x000fe20003f8e000 */
[----:B------:R-:W-:Y:S01]  /*1eb0*/  FADD R13, R13, R36 ;  /* 0x000000240d0d7221 */ /* 0x000fe20000000000 */
[----:B------:R-:W-:Y:S02]  /*1ec0*/  FADD R28, R28, R41 ;  /* 0x000000291c1c7221 */ /* 0x000fe40000000000 */
[----:B------:R-:W-:Y:S01]  /*1ed0*/  HGMMA.64x16x16.F32.BF16 R56, R24, gdesc[UR4].tnspB, R56, gsb0 ;  /* 0x4020000418387df0 */ /* 0x000fe20008001838 */
[----:B------:R-:W-:-:S02]  /*1ee0*/  UIADD3 UR6, UR14, 0xc0, URZ ;  /* 0x000000c00e067890 */ /* 0x000fc4000fffe03f */
[----:B------:R-:W3:Y:S01]  /*1ef0*/  MUFU.EX2 R40, R47 ;  /* 0x0000002f00287308 */ /* 0x000ee20000000800 */
[----:B--2---:R-:W-:Y:S01]  /*1f00*/  @!P5 FMUL R38, R38, R38 ;  /* 0x000000262626d220 */ /* 0x004fe20000400000 */
[----:B------:R-:W-:Y:S01]  /*1f10*/  @!P6 FMUL R49, R49, 0.5 ;  /* 0x3f0000003131e820 */ /* 0x000fe20000400000 */
[----:B------:R-:W-:Y:S01]  /*1f20*/  UMOV UR7, 0xc0000010 ;  /* 0xc000001000077882 */ /* 0x000fe20000000000 */
[----:B------:R-:W-:Y:S01]  /*1f30*/  FSETP.GEU.AND P5, PT, R50, -126, PT ;  /* 0xc2fc00003200780b */ /* 0x000fe20003fae000 */
[----:B------:R-:W-:Y:S01]  /*1f40*/  FADD R23, R23, R38 ;  /* 0x0000002617177221 */ /* 0x000fe20000000000 */
[----:B------:R-:W-:Y:S02]  /*1f50*/  @!P4 FMUL R53, R53, 0.5 ;  /* 0x3f0000003535c820 */ /* 0x000fe40000400000 */
[----:B------:R-:W2:Y:S01]  /*1f60*/  MUFU.EX2 R39, R48 ;  /* 0x0000003000277308 */ /* 0x000ea20000000800 */
[----:B-1----:R-:W-:Y:S01]  /*1f70*/  @!P2 FMUL R45, R45, R45 ;  /* 0x0000002d2d2da220 */ /* 0x002fe20000400000 */
[----:B------:R-:W-:-:S03]  /*1f80*/  FSETP.GEU.AND P2, PT, R51, -126, PT ;  /* 0xc2fc00003300780b */ /* 0x000fc60003f4e000 */
[----:B------:R-:W-:-:S03]  /*1f90*/  FADD R30, R30, R45 ;  /* 0x0000002d1e1e7221 */ /* 0x000fc60000000000 */
[----:B------:R-:W1:Y:S01]  /*1fa0*/  MUFU.EX2 R42, R49 ;  /* 0x00000031002a7308 */ /* 0x000e620000000800 */
[----:B---3--:R-:W-:Y:S01]  /*1fb0*/  @!P3 FMUL R40, R40, R40 ;  /* 0x000000282828b220 */ /* 0x008fe20000400000 */
[----:B------:R-:W-:Y:S01]  /*1fc0*/  FSETP.GEU.AND P3, PT, R54, -126, PT ;  /* 0xc2fc00003600780b */ /* 0x000fe20003f6e000 */
[----:B------:R-:W-:Y:S02]  /*1fd0*/  @!P5 FMUL R50, R50, 0.5 ;  /* 0x3f0000003232d820 */ /* 0x000fe40000400000 */
[----:B------:R-:W-:Y:S02]  /*1fe0*/  FADD R33, R33, R40 ;  /* 0x0000002821217221 */ /* 0x000fe40000000000 */
[----:B------:R-:W-:Y:S01]  /*1ff0*/  @!P2 FMUL R51, R51, 0.5 ;  /* 0x3f0000003333a820 */ /* 0x000fe20000400000 */
[----:B------:R-:W3:Y:S01]  /*2000*/  MUFU.EX2 R44, R53 ;  /* 0x00000035002c7308 */ /* 0x000ee20000000800 */
[----:B--2---:R-:W-:Y:S01]  /*2010*/  @!P1 FMUL R39, R39, R39 ;  /* 0x0000002727279220 */ /* 0x004fe20000400000 */
[----:B------:R-:W-:-:S03]  /*2020*/  FSETP.GEU.AND P1, PT, R52, -126, PT ;  /* 0xc2fc00003400780b */ /* 0x000fc60003f2e000 */
[----:B------:R-:W-:Y:S02]  /*2030*/  FADD R18, R18, R39 ;  /* 0x0000002712127221 */ /* 0x000fe40000000000 */
[----:B------:R-:W-:Y:S01]  /*2040*/  @!P3 FMUL R54, R54, 0.5 ;  /* 0x3f0000003636b820 */ /* 0x000fe20000400000 */
[----:B------:R-:W2:Y:S01]  /*2050*/  MUFU.EX2 R43, R50 ;  /* 0x00000032002b7308 */ /* 0x000ea20000000800 */
[----:B-1----:R-:W-:Y:S01]  /*2060*/  @!P6 FMUL R42, R42, R42 ;  /* 0x0000002a2a2ae220 */ /* 0x002fe20000400000 */
[----:B------:R-:W-:Y:S01]  /*2070*/  FSETP.GEU.AND P6, PT, R55, -126, PT ;  /* 0xc2fc00003700780b */ /* 0x000fe20003fce000 */
[----:B------:R-:W-:Y:S02]  /*2080*/  FADD R11, R11, R18 ;  /* 0x000000120b0b7221 */ /* 0x000fe40000000000 */
[----:B------:R-:W-:Y:S01]  /*2090*/  FADD R19, R19, R42 ;  /* 0x0000002a13137221 */ /* 0x000fe20000000000 */
[----:B------:R-:W-:Y:S02]  /*20a0*/  WARPGROUP.DEPBAR.LE gsb0, 0x0 ;  /* 0x00008000000079c5 */ /* 0x000fe40000010000 */
[----:B------:R-:W-:Y:S01]  /*20b0*/  F2FP.BF16.F32.PACK_AB R24, R29, R22 ;  /* 0x000000161d18723e */ /* 0x000fe200000010ff */
[----:B------:R-:W-:Y:S01]  /*20c0*/  @!P1 FMUL R52, R52, 0.5 ;  /* 0x3f00000034349820 */ /* 0x000fe20000400000 */
[----:B------:R-:W-:Y:S01]  /*20d0*/  F2FP.BF16.F32.PACK_AB R26, R36, R31 ;  /* 0x0000001f241a723e */ /* 0x000fe200000010ff */
[----:B------:R-:W1:Y:S01]  /*20e0*/  MUFU.EX2 R46, R51 ;  /* 0x00000033002e7308 */ /* 0x000e620000000800 */
[----:B------:R-:W-:Y:S01]  /*20f0*/  F2FP.BF16.F32.PACK_AB R25, R38, R41 ;  /* 0x000000292619723e */ /* 0x000fe200000010ff */
[----:B---3--:R-:W-:Y:S01]  /*2100*/  @!P4 FMUL R44, R44, R44 ;  /* 0x0000002c2c2cc220 */ /* 0x008fe20000400000 */
[----:B------:R-:W-:Y:S01]  /*2110*/  F2FP.BF16.F32.PACK_AB R27, R40, R45 ;  /* 0x0000002d281b723e */ /* 0x000fe200000010ff */
[----:B------:R-:W-:Y:S01]  /*2120*/  @!P6 FMUL R55, R55, 0.5 ;  /* 0x3f0000003737e820 */ /* 0x000fe20000400000 */
[----:B--2---:R-:W-:Y:S01]  /*2130*/  @!P5 FMUL R43, R43, R43 ;  /* 0x0000002b2b2bd220 */ /* 0x004fe20000400000 */
[----:B------:R-:W-:Y:S01]  /*2140*/  FADD R31, R12, R31 ;  /* 0x0000001f0c1f7221 */ /* 0x000fe20000000000 */
[----:B------:R-:W-:Y:S01]  /*2150*/  WARPGROUP.ARRIVE ;  /* 0x00000000000079c5 */ /* 0x000fe20000000000 */
[----:B------:R-:W2:Y:S01]  /*2160*/  MUFU.EX2 R65, R52 ;  /* 0x0000003400417308 */ /* 0x000ea20000000800 */
[----:B------:R-:W-:Y:S01]  /*2170*/  IADD3 R12, R2, 0x2820, RZ ;  /* 0x00002820020c7810 */ /* 0x000fe20007ffe0ff */
[----:B------:R-:W-:-:S03]  /*2180*/  FADD R14, R14, R19 ;  /* 0x000000130e0e7221 */ /* 0x000fc60000000000 */
[----:B------:R-:W-:Y:S01]  /*2190*/  HGMMA.64x16x16.F32.BF16 R56, R24, gdesc[UR4].tnspB, R56, gsb0 ;  /* 0x4020000418387df0 */ /* 0x000fe20008001838 */
[----:B------:R-:W-:Y:S02]  /*21a0*/  UIADD3 UR6, UR14, 0xe0, URZ ;  /* 0x000000e00e067890 */ /* 0x000fe4000fffe03f */
[----:B------:R-:W3:Y:S01]  /*21b0*/  MUFU.EX2 R48, R54 ;  /* 0x0000003600307308 */ /* 0x000ee20000000800 */
[----:B-1----:R-:W-:Y:S01]  /*21c0*/  @!P2 FMUL R46, R46, R46 ;  /* 0x0000002e2e2ea220 */ /* 0x002fe20000400000 */
[----:B------:R-:W-:-:S06]  /*21d0*/  UMOV UR7, 0xc0000010 ;  /* 0xc000001000077882 */ /* 0x000fcc0000000000 */
[----:B------:R-:W1:Y:S01]  /*21e0*/  MUFU.EX2 R47, R55 ;  /* 0x00000037002f7308 */ /* 0x000e620000000800 */
[----:B--2---:R-:W-:Y:S01]  /*21f0*/  @!P1 FMUL R65, R65, R65 ;  /* 0x0000004141419220 */ /* 0x004fe20000400000 */
[----:B------:R-:W-:Y:S02]  /*2200*/  ISETP.GE.AND P1, PT, R15, 0x41, PT ;  /* 0x000000410f00780c */ /* 0x000fe40003f26270 */
[----:B------:R-:W-:Y:S01]  /*2210*/  PRMT R15, RZ, 0x654, R12 ;  /* 0x00000654ff0f7816 */ /* 0x000fe2000000000c */
[----:B------:R-:W-:Y:S01]  /*2220*/  FADD R20, R20, R65 ;  /* 0x0000004114147221 */ /* 0x000fe20000000000 */
[----:B---3--:R-:W-:-:S03]  /*2230*/  @!P3 FMUL R48, R48, R48 ;  /* 0x000000303030b220 */ /* 0x008fc60000400000 */
[----:B------:R-:W-:Y:S01]  /*2240*/  FADD R20, R31, R20 ;  /* 0x000000141f147221 */ /* 0x000fe20000000000 */
[----:B------:R-:W-:-:S03]  /*2250*/  FADD R37, R37, R48 ;  /* 0x0000003025257221 */ /* 0x000fc60000000000 */
[----:B------:R-:W-:Y:S01]  /*2260*/  FADD R11, R11, R20 ;  /* 0x000000140b0b7221 */ /* 0x000fe20000000000 */
[----:B-1----:R-:W-:Y:S01]  /*2270*/  @!P6 FMUL R47, R47, R47 ;  /* 0x0000002f2f2fe220 */ /* 0x002fe20000400000 */
[----:B------:R-:W-:-:S03]  /*2280*/  FADD R37, R30, R37 ;  /* 0x000000251e257221 */ /* 0x000fc60000000000 */
[----:B------:R-:W-:-:S04]  /*2290*/  FADD R34, R34, R47 ;  /* 0x0000002f22227221 */ /* 0x000fc80000000000 */
[----:B------:R-:W-:Y:S01]  /*22a0*/  FADD R34, R33, R34 ;  /* 0x0000002221227221 */ /* 0x000fe20000000000 */
[----:B------:R-:W-:Y:S02]  /*22b0*/  WARPGROUP.DEPBAR.LE gsb0, 0x0 ;  /* 0x00008000000079c5 */ /* 0x000fe40000010000 */
[----:B------:R-:W-:Y:S02]  /*22c0*/  F2FP.BF16.F32.PACK_AB R24, R42, R39 ;  /* 0x000000272a18723e */ /* 0x000fe400000010ff */
[----:B------:R-:W-:Y:S01]  /*22d0*/  F2FP.BF16.F32.PACK_AB R26, R44, R65 ;  /* 0x000000412c1a723e */ /* 0x000fe200000010ff */
[----:B------:R-:W-:Y:S01]  /*22e0*/  FADD R44, R21, R44 ;  /* 0x0000002c152c7221 */ /* 0x000fe20000000000 */
[----:B------:R-:W-:Y:S01]  /*22f0*/  F2FP.BF16.F32.PACK_AB R25, R46, R43 ;  /* 0x0000002b2e19723e */ /* 0x000fe200000010ff */
[----:B------:R-:W-:Y:S01]  /*2300*/  FADD R43, R32, R43 ;  /* 0x0000002b202b7221 */ /* 0x000fe20000000000 */
[----:B------:R-:W-:Y:S01]  /*2310*/  F2FP.BF16.F32.PACK_AB R27, R47, R48 ;  /* 0x000000302f1b723e */ /* 0x000fe200000010ff */
[----:B------:R-:W-:Y:S01]  /*2320*/  FADD R46, R35, R46 ;  /* 0x0000002e232e7221 */ /* 0x000fe20000000000 */
[----:B------:R-:W-:Y:S01]  /*2330*/  FADD R13, R13, R44 ;  /* 0x0000002c0d0d7221 */ /* 0x000fe20000000000 */
[----:B------:R-:W-:Y:S01]  /*2340*/  FADD R28, R28, R43 ;  /* 0x0000002b1c1c7221 */ /* 0x000fe20000000000 */
[----:B------:R-:W-:Y:S01]  /*2350*/  WARPGROUP.ARRIVE ;  /* 0x00000000000079c5 */ /* 0x000fe20000000000 */
[----:B------:R-:W-:Y:S01]  /*2360*/  FADD R23, R23, R46 ;  /* 0x0000002e17177221 */ /* 0x000fe20000000000 */
[----:B------:R-:W-:Y:S01]  /*2370*/  FADD R14, R14, R13 ;  /* 0x0000000d0e0e7221 */ /* 0x000fe20000000000 */
[----:B------:R-:W-:-:S02]  /*2380*/  FADD R28, R28, R37 ;  /* 0x000000251c1c7221 */ /* 0x000fc40000000000 */
[----:B------:R-:W-:Y:S01]  /*2390*/  FADD R23, R23, R34 ;  /* 0x0000002217177221 */ /* 0x000fe20000000000 */
[----:B------:R-:W-:Y:S01]  /*23a0*/  HGMMA.64x16x16.F32.BF16 R56, R24, gdesc[UR4].tnspB, R56, gsb0 ;  /* 0x4020000418387df0 */ /* 0x000fe20008001838 */
[----:B------:R-:W-:Y:S02]  /*23b0*/  FADD R14, R11, R14 ;  /* 0x0000000e0b0e7221 */ /* 0x000fe40000000000 */
[----:B------:R-:W-:Y:S01]  /*23c0*/  FADD R13, R28, R23 ;  /* 0x000000171c0d7221 */ /* 0x000fe20000000000 */
[----:B------:R-:W-:Y:S02]  /*23d0*/  WARPGROUP.DEPBAR.LE gsb0, 0x0 ;  /* 0x00008000000079c5 */ /* 0x000fe40000010000 */
[----:B------:R1:W-:Y:S01]  /*23e0*/  SYNCS.ARRIVE.TRANS64.RED.A1T0 RZ, [R15+URZ], RZ ;  /* 0x000000ff0fff79a7 */ /* 0x0003e2000810043f */
[----:B------:R-:W-:Y:S05]  /*23f0*/  @!P1 BRA `(.L_x_24) ;  /* 0x0000001800bc9947 */ /* 0x000fea0003800000 */
[----:B------:R-:W-:Y:S01]  /*2400*/  LEA.HI.SX32 R10, R10, 0x1, 0x1a ;  /* 0x000000010a0a7811 */ /* 0x000fe200078fd2ff */
[----:B------:R-:W-:Y:S01]  /*2410*/  IMAD.MOV.U32 R21, RZ, RZ, R0 ;  /* 0x000000ffff157224 */ /* 0x000fe200078e0000 */
[----:B------:R-:W-:Y:S01]  /*2420*/  MOV R11, 0x2 ;  /* 0x00000002000b7802 */ /* 0x000fe20000000f00 */
[----:B------:R-:W-:Y:S01]  /*2430*/  IMAD.MOV.U32 R19, RZ, RZ, R9 ;  /* 0x000000ffff137224 */ /* 0x000fe200078e0009 */
[----:B------:R-:W-:Y:S01]  /*2440*/  ULDC.64 UR18, c[0x0][0x198] ;  /* 0x0000660000127ab9 */ /* 0x000fe20000000a00 */
[----:B-1----:R-:W-:Y:S01]  /*2450*/  IMAD.MOV.U32 R15, RZ, RZ, 0x1 ;  /* 0x00000001ff0f7424 */ /* 0x002fe200078e00ff */
[----:B------:R-:W-:-:S06]  /*2460*/  ULDC UR15, c[0x0][0x604] ;  /* 0x00018100000f7ab9 */ /* 0x000fcc0000000800 */
.L_x_37:
[----:B------:R-:W-:Y:S01]  /*2470*/  IMAD R9, R11, 0x8, R2 ;  /* 0x000000080b097824 */ /* 0x000fe200078e0202 */
[----:B------:R-:W-:-:S07]  /*2480*/  SHF.L.U32 R0, R3, 0x1f, RZ ;  /* 0x0000001f03007819 */ /* 0x000fce00000006ff */
[----:B------:R-:W-:Y:S05]  /*2490*/  YIELD ;  /* 0x0000000000007946 */ /* 0x000fea0003800000 */
[----:B------:R-:W1:Y:S02]  /*24a0*/  SYNCS.PHASECHK.TRANS64.TRYWAIT P1, [R9+URZ+0x2800], R0 ;  /* 0x00280000090075a7 */ /* 0x000e64000802017f */
[----:B-1----:R-:W-:Y:S05]  /*24b0*/  @!P1 BRA `(.L_x_25) ;  /* 0x0000002800789947 */ /* 0x002fea0003800000 */
.L_x_65:
[----:B------:R-:W-:Y:S05]  /*24c0*/  WARPSYNC.ALL ;  /* 0x0000000000007948 */ /* 0x000fea0003800000 */
[----:B------:R-:W-:Y:S01]  /*24d0*/  IMAD.MOV.U32 R23, RZ, RZ, -0x3ffffff0 ;  /* 0xc0000010ff177424 */ /* 0x000fe200078e00ff */
[----:B------:R-:W-:Y:S01]  /*24e0*/  LEA R22, R11, UR16, 0x7 ;  /* 0x000000100b167c11 */ /* 0x000fe2000f8e38ff */
[----:B------:R-:W-:Y:S01]  /*24f0*/  WARPGROUP.ARRIVE ;  /* 0x00000000000079c5 */ /* 0x000fe20000000000 */
[----:B------:R-:W-:Y:S02]  /*2500*/  ISETP.NE.AND P1, PT, R8, RZ, PT ;  /* 0x000000ff0800720c */ /* 0x000fe40003f25270 */
[----:B------:R-:W-:-:S02]  /*2510*/  R2UR UR6, R22 ;  /* 0x00000000160672ca */ /* 0x000fc400000e0000 */
[----:B------:R-:W-:-:S13]  /*2520*/  R2UR UR7, R23 ;  /* 0x00000000170772ca */ /* 0x000fda00000e0000 */
[----:B------:R-:W-:Y:S03]  /*2530*/  HGMMA.64x64x16.F32.BF16 R24, gdesc[UR4], RZ, !UPT, gsb0 ;  /* 0x00e00000041879f0 */ /* 0x000fe6000c0018ff */
[----:B------:R-:W-:Y:S02]  /*2540*/  WARPGROUP.DEPBAR.LE gsb0, 0x0 ;  /* 0x00008000000079c5 */ /* 0x000fe40000010000 */
[----:B------:R-:W-:Y:S05]  /*2550*/  @P1 BRA `(.L_x_26) ;  /* 0x0000000000841947 */ /* 0x000fea0003800000 */
[----:B------:R-:W-:-:S13]  /*2560*/  ISETP.LT.OR P2, PT, R6, 0x1, !P0 ;  /* 0x000000010600780c */ /* 0x000fda0004741670 */
[----:B------:R-:W-:Y:S05]  /*2570*/  @P2 BRA `(.L_x_27) ;  /* 0x0000000000782947 */ /* 0x000fea0003800000 */
[----:B-1----:R-:W-:Y:S01]  /*2580*/  IMAD R0, R5, 0x8, R2 ;  /* 0x0000000805007824 */ /* 0x002fe200078e0202 */
[----:B------:R-:W-:Y:S02]  /*2590*/  SHF.L.U32 R9, R4, 0x1f, RZ ;  /* 0x0000001f04097819 */ /* 0x000fe400000006ff */
[----:B------:R-:W-:Y:S02]  /*25a0*/  ISETP.NE.AND P3, PT, R17, RZ, PT ;  /* 0x000000ff1100720c */ /* 0x000fe40003f65270 */
[----:B------:R-:W1:Y:S02]  /*25b0*/  SYNCS.PHASECHK.TRANS64.TRYWAIT P2, [R0+URZ+0x2820], R9 ;  /* 0x00282009000075a7 */ /* 0x000e64000804017f */
[----:B-1----:R-:W-:Y:S09]  /*25c0*/  @!P2 BRA `(.L_x_28) ;  /* 0x000000280048a947 */ /* 0x002ff20003800000 */
.L_x_66:
[----:B------:R-:W-:Y:S05]  /*25d0*/  @P3 BRA `(.L_x_29) ;  /* 0x0000000000143947 */ /* 0x000fea0003800000 */
[----:B------:R-:W-:Y:S02]  /*25e0*/  LOP3.LUT P2, RZ, R16, 0x1f, RZ, 0xc0, !PT ;  /* 0x0000001f10ff7812 */ /* 0x000fe4000784c0ff */
[----:B-1----:R-:W-:-:S04]  /*25f0*/  MOV R9, 0x800 ;  /* 0x0000080000097802 */ /* 0x002fc80000000f00 */
[----:B------:R2:W-:Y:S07]  /*2600*/  SYNCS.ARRIVE.TRANS64 RZ, [R0+URZ+0x2800], R9 ;  /* 0x0028000900ff79a7 */ /* 0x0005ee000800003f */
[----:B------:R-:W-:Y:S05]  /*2610*/  @!P2 BRA `(.L_x_29) ;  /* 0x000000000004a947 */ /* 0x000fea0003800000 */
[----:B------:R-:W-:Y:S01]  /*2620*/  BPT.TRAP 0x1 ;  /* 0x000000040000795c */ /* 0x000fe20000300000 */
.L_x_29:
[----:B-12---:R-:W-:Y:S01]  /*2630*/  IMAD R9, R5, 0x800, R2 ;  /* 0x0000080005097824 */ /* 0x006fe200078e0202 */
[----:B------:R-:W-:Y:S01]  /*2640*/  R2UR UR35, R7 ;  /* 0x00000000072372ca */ /* 0x000fe200000e0000 */
[----:B------:R-:W-:Y:S01]  /*2650*/  UIADD3 UR6, UP0, UR18, 0x1f0, URZ ;  /* 0x000001f012067890 */ /* 0x000fe2000ff1e03f */
[----:B------:R-:W-:Y:S01]  /*2660*/  R2UR UR33, R0 ;  /* 0x00000000002172ca */ /* 0x000fe200000e0000 */
[----:B------:R-:W-:Y:S01]  /*2670*/  UMOV UR8, 0x0 ;  /* 0x0000000000087882 */ /* 0x000fe20000000000 */
[----:B------:R-:W-:Y:S01]  /*2680*/  R2UR UR32, R9 ;  /* 0x00000000092072ca */ /* 0x000fe200000e0000 */
[----:B------:R-:W-:Y:S01]  /*2690*/  UIADD3.X UR7, URZ, UR19, URZ, UP0, !UPT ;  /* 0x000000133f077290 */ /* 0x000fe200087fe43f */
[----:B------:R-:W-:Y:S01]  /*26a0*/  VIADD R5, R5, 0x1 ;  /* 0x0000000105057836 */ /* 0x000fe20000000000 */
[----:B------:R-:W-:Y:S01]  /*26b0*/  UMOV UR9, 0x10000000 ;  /* 0x1000000000097882 */ /* 0x000fe20000000000 */
[----:B------:R-:W-:-:S03]  /*26c0*/  UMOV UR34, URZ ;  /* 0x0000003f00227c82 */ /* 0x000fc60008000000 */
[C---:B------:R-:W-:Y:S02]  /*26d0*/  ISETP.NE.AND P2, PT, R5.reuse, 0x4, PT ;  /* 0x000000040500780c */ /* 0x040fe40003f45270 */
[----:B------:R-:W-:Y:S02]  /*26e0*/  USHF.L.U32 UR35, UR35, 0x6, URZ ;  /* 0x0000000623237899 */ /* 0x000fe4000800063f */
[----:B------:R-:W-:Y:S01]  /*26f0*/  UIADD3 UR33, UR33, 0x2800, URZ ;  /* 0x0000280021217890 */ /* 0x000fe2000fffe03f */
[----:B------:R-:W-:Y:S01]  /*2700*/  SEL R9, RZ, 0x1, P2 ;  /* 0x00000001ff097807 */ /* 0x000fe20001000000 */
[----:B------:R-:W-:Y:S01]  /*2710*/  UIADD3 UR32, UR32, 0x800, URZ ;  /* 0x0000080020207890 */ /* 0x000fe2000fffe03f */
[----:B------:R-:W-:Y:S02]  /*2720*/  SEL R5, R5, RZ, P2 ;  /* 0x000000ff05057207 */ /* 0x000fe40001000000 */
[----:B------:R-:W-:-:S06]  /*2730*/  LOP3.LUT R4, R4, R9, RZ, 0x3c, !PT ;  /* 0x0000000904047212 */ /* 0x000fcc00078e3cff */
[----:B------:R2:W-:Y:S02]  /*2740*/  UTMALDG.4D [UR32], [UR6], desc[UR8] ;  /* 0x00000820060075b4 */ /* 0x0005e40008019000 */
[----:B--2---:R-:W-:Y:S01]  /*2750*/  NOP ;  /* 0x0000000000007918 */ /* 0x004fe20000000000 */
.L_x_27:
[----:B------:R-:W-:-:S07]  /*2760*/  IADD3 R6, R6, -0x1, RZ ;  /* 0xffffffff06067810 */ /* 0x000fce0007ffe0ff */
.L_x_26:
[----:B------:R-:W-:Y:S01]  /*2770*/  VIADD R11, R11, 0x1 ;  /* 0x000000010b0b7836 */ /* 0x000fe20000000000 */
[----:B------:R-:W-:Y:S05]  /*2780*/  WARPSYNC.ALL ;  /* 0x0000000000007948 */ /* 0x000fea0003800000 */
[----:B------:R-:W-:-:S04]  /*2790*/  ISETP.NE.AND P2, PT, R11, 0x4, PT ;  /* 0x000000040b00780c */ /* 0x000fc80003f45270 */
[----:B-1----:R-:W-:Y:S02]  /*27a0*/  SEL R0, RZ, 0x1, P2 ;  /* 0x00000001ff007807 */ /* 0x002fe40001000000 */
[----:B------:R-:W-:Y:S02]  /*27b0*/  SEL R11, R11, RZ, P2 ;  /* 0x000000ff0b0b7207 */ /* 0x000fe40001000000 */
[----:B------:R-:W-:Y:S02]  /*27c0*/  LOP3.LUT R3, R3, R0, RZ, 0x3c, !PT ;  /* 0x0000000003037212 */ /* 0x000fe400078e3cff */
[----:B------:R-:W-:Y:S01]  /*27d0*/  FMNMX R0, R24, R21, !PT ;  /* 0x0000001518007209 */ /* 0x000fe20007800000 */
[----:B------:R-:W-:Y:S01]  /*27e0*/  IMAD R66, R15, 0x8, R12 ;  /* 0x000000080f427824 */ /* 0x000fe200078e020c */
[----:B------:R-:W-:Y:S01]  /*27f0*/  FMNMX R18, R26, R19, !PT ;  /* 0x000000131a127209 */ /* 0x000fe20007800000 */
[----:B------:R-:W-:Y:S01]  /*2800*/  BSSY B0, `(.L_x_30) ;  /* 0x0000042000007945 */ /* 0x000fe20003800000 */
[----:B------:R-:W-:-:S02]  /*2810*/  FMNMX R9, R25, R0, !PT ;  /* 0x0000000019097209 */ /* 0x000fc40007800000 */
[----:B------:R-:W-:Y:S02]  /*2820*/  FMNMX R23, R27, R18, !PT ;  /* 0x000000121b177209 */ /* 0x000fe40007800000 */
[----:B------:R-:W-:Y:S02]  /*2830*/  FMNMX R0, R28, R9, !PT ;  /* 0x000000091c007209 */ /* 0x000fe40007800000 */
[----:B------:R-:W-:Y:S02]  /*2840*/  FMNMX R18, R30, R23, !PT ;  /* 0x000000171e127209 */ /* 0x000fe40007800000 */
[----:B------:R-:W-:Y:S02]  /*2850*/  FMNMX R9, R29, R0, !PT ;  /* 0x000000001d097209 */ /* 0x000fe40007800000 */
[----:B------:R-:W-:Y:S02]  /*2860*/  FMNMX R23, R31, R18, !PT ;  /* 0x000000121f177209 */ /* 0x000fe40007800000 */
        /* <DEDUP_REMOVED lines=24> */
[----:B------:R-:W-:Y:S01]  /*29f0*/  PRMT R66, RZ, 0x654, R66 ;  /* 0x00000654ff427816 */ /* 0x000fe20000000042 */
[----:B------:R-:W1:Y:S03]  /*2a00*/  SHFL.BFLY PT, R9, R18, 0x1, 0x1f ;  /* 0x0c201f0012097f89 */ /* 0x000e6600000e0000 */
[----:B------:R2:W-:Y:S01]  /*2a10*/  SYNCS.ARRIVE.TRANS64.RED.A1T0 RZ, [R66+URZ], RZ ;  /* 0x000000ff42ff79a7 */ /* 0x0005e2000810043f */
[----:B------:R-:W3:Y:S01]  /*2a20*/  SHFL.BFLY PT, R23, R22, 0x1, 0x1f ;  /* 0x0c201f0016177f89 */ /* 0x000ee200000e0000 */
[----:B-1----:R-:W-:-:S02]  /*2a30*/  FMNMX R64, R18, R9, !PT ;  /* 0x0000000912407209 */ /* 0x002fc40007800000 */
[----:B---3--:R-:W-:-:S03]  /*2a40*/  FMNMX R65, R22, R23, !PT ;  /* 0x0000001716417209 */ /* 0x008fc60007800000 */
[----:B------:R-:W1:Y:S01]  /*2a50*/  SHFL.BFLY PT, R9, R64, 0x2, 0x1f ;  /* 0x0c401f0040097f89 */ /* 0x000e6200000e0000 */
[----:B------:R-:W-:-:S03]  /*2a60*/  LEA R23, R11, R2, 0x3 ;  /* 0x000000020b177211 */ /* 0x000fc600078e18ff */
[----:B------:R-:W3:Y:S01]  /*2a70*/  SHFL.BFLY PT, R20, R65, 0x2, 0x1f ;  /* 0x0c401f0041147f89 */ /* 0x000ee200000e0000 */
[----:B-1----:R-:W-:Y:S02]  /*2a80*/  FMNMX R0, R64, R9, !PT ;  /* 0x0000000940007209 */ /* 0x002fe40007800000 */
[----:B------:R-:W-:Y:S02]  /*2a90*/  SHF.L.U32 R64, R3, 0x1f, RZ ;  /* 0x0000001f03407819 */ /* 0x000fe400000006ff */
[C---:B------:R-:W-:Y:S02]  /*2aa0*/  FSETP.NEU.AND P2, PT, R0.reuse, -INF , PT ;  /* 0xff8000000000780b */ /* 0x040fe40003f4d000 */
[----:B---3--:R-:W-:Y:S02]  /*2ab0*/  FMNMX R9, R65, R20, !PT ;  /* 0x0000001441097209 */ /* 0x008fe40007800000 */
[----:B------:R-:W-:Y:S02]  /*2ac0*/  FSEL R20, R0, RZ, P2 ;  /* 0x000000ff00147208 */ /* 0x000fe40001000000 */
[----:B------:R-:W-:-:S03]  /*2ad0*/  FSETP.NEU.AND P3, PT, R9, -INF , PT ;  /* 0xff8000000900780b */ /* 0x000fc60003f6d000 */
[----:B------:R-:W-:Y:S01]  /*2ae0*/  FADD R18, -R20, R21 ;  /* 0x0000001514127221 */ /* 0x000fe20000000100 */
[----:B------:R-:W-:Y:S02]  /*2af0*/  FSEL R22, R9, RZ, P3 ;  /* 0x000000ff09167208 */ /* 0x000fe40001800000 */
[----:B------:R-:W1:Y:S03]  /*2b00*/  SYNCS.PHASECHK.TRANS64.TRYWAIT P2, [R23+URZ+0x2800], R64 ;  /* 0x00280040170075a7 */ /* 0x000e66000804017f */
[----:B------:R-:W-:Y:S01]  /*2b10*/  FADD R21, -R22, R19 ;  /* 0x0000001316157221 */ /* 0x000fe20000000100 */
[----:B------:R-:W-:Y:S01]  /*2b20*/  FMUL R19, R18, UR15 ;  /* 0x0000000f12137c20 */ /* 0x000fe20008400000 */
[----:B------:R-:W-:Y:S02]  /*2b30*/  FMUL R22, R22, UR15 ;  /* 0x0000000f16167c20 */ /* 0x000fe40008400000 */
[----:B------:R-:W-:-:S02]  /*2b40*/  FMUL R18, R21, UR15 ;  /* 0x0000000f15127c20 */ /* 0x000fc40008400000 */
[----:B------:R-:W-:Y:S01]  /*2b50*/  FSETP.GEU.AND P3, PT, R19, -126, PT ;  /* 0xc2fc00001300780b */ /* 0x000fe20003f6e000 */
[--C-:B------:R-:W-:Y:S01]  /*2b60*/  FFMA R21, R26, UR15, -R22.reuse ;  /* 0x0000000f1a157c23 */ /* 0x100fe20008000816 */
[--C-:B------:R-:W-:Y:S01]  /*2b70*/  FFMA R27, R27, UR15, -R22.reuse ;  /* 0x0000000f1b1b7c23 */ /* 0x100fe20008000816 */
[----:B------:R-:W-:Y:S01]  /*2b80*/  FSETP.GEU.AND P4, PT, R18, -126, PT ;  /* 0xc2fc00001200780b */ /* 0x000fe20003f8e000 */
[----:B------:R-:W-:Y:S02]  /*2b90*/  FFMA R65, R30, UR15, -R22 ;  /* 0x0000000f1e417c23 */ /* 0x000fe40008000816 */
[----:B------:R-:W-:Y:S02]  /*2ba0*/  FSETP.GEU.AND P5, PT, R21, -126, PT ;  /* 0xc2fc00001500780b */ /* 0x000fe40003fae000 */
[----:B------:R-:W-:-:S05]  /*2bb0*/  FSETP.GEU.AND P6, PT, R27, -126, PT ;  /* 0xc2fc00001b00780b */ /* 0x000fca0003fce000 */
[----:B------:R-:W-:-:S03]  /*2bc0*/  @!P3 FMUL R19, R19, 0.5 ;  /* 0x3f0000001313b820 */ /* 0x000fc60000400000 */
[----:B------:R-:W-:-:S03]  /*2bd0*/  @!P4 FMUL R18, R18, 0.5 ;  /* 0x3f0000001212c820 */ /* 0x000fc60000400000 */
[----:B------:R-:W3:Y:S01]  /*2be0*/  MUFU.EX2 R19, R19 ;  /* 0x0000001300137308 */ /* 0x000ee20000000800 */
[----:B------:R-:W-:-:S07]  /*2bf0*/  @!P5 FMUL R21, R21, 0.5 ;  /* 0x3f0000001515d820 */ /* 0x000fce0000400000 */
[----:B------:R-:W4:Y:S01]  /*2c00*/  MUFU.EX2 R18, R18 ;  /* 0x0000001200127308 */ /* 0x000f220000000800 */
[----:B-12---:R-:W-:Y:S05]  /*2c10*/  @!P2 BRA `(.L_x_31) ;  /* 0x0000002000c8a947 */ /* 0x006fea0003800000 */
.L_x_67:
[----:B------:R-:W-:Y:S05]  /*2c20*/  BSYNC B0 ;  /* 0x0000000000007941 */ /* 0x000fea0003800000 */
.L_x_30:
[--C-:B------:R-:W-:Y:S01]  /*2c30*/  FFMA R30, R31, UR15, -R22.reuse ;  /* 0x0000000f1f1e7c23 */ /* 0x100fe20008000816 */
[----:B---3--:R-:W-:Y:S01]  /*2c40*/  @!P3 FMUL R19, R19, R19 ;  /* 0x000000131313b220 */ /* 0x008fe20000400000 */
[----:B------:R-:W-:Y:S01]  /*2c50*/  FSETP.GEU.AND P2, PT, R65, -126, PT ;  /* 0xc2fc00004100780b */ /* 0x000fe20003f4e000 */
[----:B------:R-:W-:Y:S01]  /*2c60*/  @!P6 FMUL R27, R27, 0.5 ;  /* 0x3f0000001b1be820 */ /* 0x000fe20000400000 */
[----:B------:R-:W2:Y:S01]  /*2c70*/  MUFU.EX2 R21, R21 ;  /* 0x0000001500157308 */ /* 0x000ea20000000800 */
[----:B------:R-:W-:Y:S01]  /*2c80*/  FSETP.GEU.AND P3, PT, R30, -126, PT ;  /* 0xc2fc00001e00780b */ /* 0x000fe20003f6e000 */
[----:B------:R-:W-:Y:S01]  /*2c90*/  FMUL R31, R20, UR15 ;  /* 0x0000000f141f7c20 */ /* 0x000fe20008400000 */
[----:B----4-:R-:W-:Y:S01]  /*2ca0*/  @!P4 FMUL R18, R18, R18 ;  /* 0x000000121212c220 */ /* 0x010fe20000400000 */
[--C-:B------:R-:W-:Y:S01]  /*2cb0*/  FFMA R38, R38, UR15, -R22.reuse ;  /* 0x0000000f26267c23 */ /* 0x100fe20008000816 */
[----:B------:R-:W-:Y:S02]  /*2cc0*/  IMAD.MOV.U32 R69, RZ, RZ, -0x3ffffff0 ;  /* 0xc0000010ff457424 */ /* 0x000fe400078e00ff */
[--C-:B------:R-:W-:Y:S01]  /*2cd0*/  FFMA R24, R24, UR15, -R31.reuse ;  /* 0x0000000f18187c23 */ /* 0x100fe2000800081f */
[--C-:B------:R-:W-:Y:S01]  /*2ce0*/  FFMA R25, R25, UR15, -R31.reuse ;  /* 0x0000000f19197c23 */ /* 0x100fe2000800081f */
[----:B------:R3:W4:Y:S01]  /*2cf0*/  MUFU.EX2 R20, R27 ;  /* 0x0000001b00147308 */ /* 0x0007220000000800 */
[--C-:B------:R-:W-:Y:S01]  /*2d00*/  FFMA R26, R28, UR15, -R31.reuse ;  /* 0x0000000f1c1a7c23 */ /* 0x100fe2000800081f */
[--C-:B-1----:R-:W-:Y:S01]  /*2d10*/  FFMA R64, R33, UR15, -R31.reuse ;  /* 0x0000000f21407c23 */ /* 0x102fe2000800081f */
[----:B------:R-:W-:Y:S01]  /*2d20*/  @!P2 FMUL R65, R65, 0.5 ;  /* 0x3f0000004141a820 */ /* 0x000fe20000400000 */
[----:B------:R-:W-:Y:S01]  /*2d30*/  FSETP.GEU.AND P4, PT, R24, -126, PT ;  /* 0xc2fc00001800780b */ /* 0x000fe20003f8e000 */
[--C-:B------:R-:W-:Y:S01]  /*2d40*/  FFMA R67, R36, UR15, -R31.reuse ;  /* 0x0000000f24437c23 */ /* 0x100fe2000800081f */
[----:B------:R-:W-:Y:S01]  /*2d50*/  @!P3 FMUL R30, R30, 0.5 ;  /* 0x3f0000001e1eb820 */ /* 0x000fe20000400000 */
[--C-:B------:R-:W-:Y:S01]  /*2d60*/  FFMA R40, R40, UR15, -R31.reuse ;  /* 0x0000000f28287c23 */ /* 0x100fe2000800081f */
[----:B------:R1:W5:Y:S01]  /*2d70*/  MUFU.EX2 R23, R65 ;  /* 0x0000004100177308 */ /* 0x0003620000000800 */
[----:B--2---:R-:W-:Y:S01]  /*2d80*/  @!P5 FMUL R21, R21, R21 ;  /* 0x000000151515d220 */ /* 0x004fe20000400000 */
[----:B------:R-:W-:Y:S01]  /*2d90*/  FSETP.GEU.AND P5, PT, R25, -126, PT ;  /* 0xc2fc00001900780b */ /* 0x000fe20003fae000 */
[--C-:B---3--:R-:W-:Y:S01]  /*2da0*/  FFMA R27, R29, UR15, -R31.reuse ;  /* 0x0000000f1d1b7c23 */ /* 0x108fe2000800081f */
[----:B------:R-:W-:Y:S01]  /*2db0*/  LEA R68, R11, UR14, 0x7 ;  /* 0x0000000e0b447c11 */ /* 0x000fe2000f8e38ff */
[----:B------:R-:W-:Y:S05]  /*2dc0*/  WARPSYNC.ALL ;  /* 0x0000000000007948 */ /* 0x000fea0003800000 */
[----:B------:R-:W2:Y:S01]  /*2dd0*/  MUFU.EX2 R30, R30 ;  /* 0x0000001e001e7308 */ /* 0x000ea20000000800 */
[--C-:B-1----:R-:W-:Y:S01]  /*2de0*/  FFMA R65, R32, UR15, -R31.reuse ;  /* 0x0000000f20417c23 */ /* 0x102fe2000800081f */
[----:B----4-:R-:W-:Y:S01]  /*2df0*/  @!P6 FMUL R20, R20, R20 ;  /* 0x000000141414e220 */ /* 0x010fe20000400000 */
[----:B------:R-:W-:Y:S01]  /*2e00*/  FSETP.GEU.AND P6, PT, R26, -126, PT ;  /* 0xc2fc00001a00780b */ /* 0x000fe20003fce000 */
[----:B------:R-:W-:Y:S01]  /*2e10*/  @!P4 FMUL R24, R24, 0.5 ;  /* 0x3f0000001818c820 */ /* 0x000fe20000400000 */
[----:B------:R-:W-:Y:S01]  /*2e20*/  @!P5 FMUL R25, R25, 0.5 ;  /* 0x3f0000001919d820 */ /* 0x000fe20000400000 */
[----:B------:R-:W-:Y:S01]  /*2e30*/  R2UR UR6, R68 ;  /* 0x00000000440672ca */ /* 0x000fe200000e0000 */
[----:B-----5:R-:W-:Y:S01]  /*2e40*/  @!P2 FMUL R23, R23, R23 ;  /* 0x000000171717a220 */ /* 0x020fe20000400000 */
[----:B------:R1:W3:Y:S01]  /*2e50*/  MUFU.EX2 R28, R24 ;  /* 0x00000018001c7308 */ /* 0x0002e20000000800 */
[----:B------:R-:W-:Y:S01]  /*2e60*/  FSETP.GEU.AND P2, PT, R27, -126, PT ;  /* 0xc2fc00001b00780b */ /* 0x000fe20003f4e000 */
[-C--:B------:R-:W-:Y:S01]  /*2e70*/  FMUL R56, R56, R19.reuse ;  /* 0x0000001338387220 */ /* 0x080fe20000400000 */
[----:B------:R-:W-:Y:S01]  /*2e80*/  R2UR UR7, R69 ;  /* 0x00000000450772ca */ /* 0x000fe200000e0000 */
[-C--:B------:R-:W-:Y:S01]  /*2e90*/  FMUL R57, R57, R19.reuse ;  /* 0x0000001339397220 */ /* 0x080fe20000400000 */
[-C--:B------:R-:W-:Y:S01]  /*2ea0*/  FMUL R60, R60, R19.reuse ;  /* 0x000000133c3c7220 */ /* 0x080fe20000400000 */
[----:B------:R-:W-:Y:S01]  /*2eb0*/  FMUL R61, R61, R19 ;  /* 0x000000133d3d7220 */ /* 0x000fe20000400000 */
[----:B------:R-:W-:Y:S01]  /*2ec0*/  FMUL R58, R58, R18 ;  /* 0x000000123a3a7220 */ /* 0x000fe20000400000 */
[----:B------:R-:W-:Y:S01]  /*2ed0*/  @!P6 FMUL R26, R26, 0.5 ;  /* 0x3f0000001a1ae820 */ /* 0x000fe20000400000 */
[----:B--2---:R-:W-:Y:S01]  /*2ee0*/  @!P3 FMUL R30, R30, R30 ;  /* 0x0000001e1e1eb220 */ /* 0x004fe20000400000 */
[----:B------:R-:W-:Y:S01]  /*2ef0*/  FSETP.GEU.AND P3, PT, R65, -126, PT ;  /* 0xc2fc00004100780b */ /* 0x000fe20003f6e000 */
[----:B------:R2:W4:Y:S01]  /*2f00*/  MUFU.EX2 R29, R25 ;  /* 0x00000019001d7308 */ /* 0x0005220000000800 */
[--C-:B-1----:R-:W-:Y:S01]  /*2f10*/  FFMA R24, R34, UR15, -R22.reuse ;  /* 0x0000000f22187c23 */ /* 0x102fe20008000816 */
[--C-:B------:R-:W-:Y:S01]  /*2f20*/  FFMA R34, R37, UR15, -R31.reuse ;  /* 0x0000000f25227c23 */ /* 0x100fe2000800081f */
[----:B------:R-:W-:Y:S01]  /*2f30*/  @!P2 FMUL R27, R27, 0.5 ;  /* 0x3f0000001b1ba820 */ /* 0x000fe20000400000 */
[-C--:B------:R-:W-:Y:S01]  /*2f40*/  FMUL R59, R59, R18.reuse ;  /* 0x000000123b3b7220 */ /* 0x080fe20000400000 */
[----:B------:R-:W-:Y:S01]  /*2f50*/  FMUL R62, R62, R18 ;  /* 0x000000123e3e7220 */ /* 0x000fe20000400000 */
[----:B---3--:R-:W-:Y:S01]  /*2f60*/  @!P4 FMUL R28, R28, R28 ;  /* 0x0000001c1c1cc220 */ /* 0x008fe20000400000 */
[----:B------:R-:W-:Y:S01]  /*2f70*/  FSETP.GEU.AND P4, PT, R64, -126, PT ;  /* 0xc2fc00004000780b */ /* 0x000fe20003f8e000 */
[----:B------:R-:W1:Y:S01]  /*2f80*/  MUFU.EX2 R32, R26 ;  /* 0x0000001a00207308 */ /* 0x000e620000000800 */
[--C-:B--2---:R-:W-:Y:S01]  /*2f90*/  FFMA R25, R35, UR15, -R22.reuse ;  /* 0x0000000f23197c23 */ /* 0x104fe20008000816 */
[----:B------:R-:W-:Y:S01]  /*2fa0*/  FMUL R63, R63, R18 ;  /* 0x000000123f3f7220 */ /* 0x000fe20000400000 */
[--C-:B------:R-:W-:Y:S01]  /*2fb0*/  FFMA R37, R39, UR15, -R22.reuse ;  /* 0x0000000f27257c23 */ /* 0x100fe20008000816 */
[----:B------:R-:W-:Y:S01]  /*2fc0*/  @!P3 FMUL R65, R65, 0.5 ;  /* 0x3f0000004141b820 */ /* 0x000fe20000400000 */
[--C-:B------:R-:W-:Y:S01]  /*2fd0*/  FFMA R39, R41, UR15, -R31.reuse ;  /* 0x0000000f29277c23 */ /* 0x100fe2000800081f */
[--C-:B------:R-:W-:Y:S01]  /*2fe0*/  FFMA R41, R43, UR15, -R22.reuse ;  /* 0x0000000f2b297c23 */ /* 0x100fe20008000816 */
[--C-:B------:R-:W-:Y:S01]  /*2ff0*/  FFMA R43, R45, UR15, -R31.reuse ;  /* 0x0000000f2d2b7c23 */ /* 0x100fe2000800081f */
[----:B------:R-:W2:Y:S01]  /*3000*/  MUFU.EX2 R35, R65 ;  /* 0x0000004100237308 */ /* 0x000ea20000000800 */
[----:B----4-:R-:W-:Y:S01]  /*3010*/  @!P5 FMUL R29, R29, R29 ;  /* 0x0000001d1d1dd220 */ /* 0x010fe20000400000 */
[----:B------:R-:W-:Y:S01]  /*3020*/  FSETP.GEU.AND P5, PT, R24, -126, PT ;  /* 0xc2fc00001800780b */ /* 0x000fe20003fae000 */
[--C-:B------:R-:W-:Y:S01]  /*3030*/  FFMA R45, R47, UR15, -R22.reuse ;  /* 0x0000000f2f2d7c23 */ /* 0x100fe20008000816 */
[----:B------:R-:W-:Y:S01]  /*3040*/  @!P4 FMUL R64, R64, 0.5 ;  /* 0x3f0000004040c820 */ /* 0x000fe20000400000 */
[--C-:B------:R-:W-:Y:S01]  /*3050*/  FFMA R47, R49, UR15, -R31.reuse ;  /* 0x0000000f312f7c23 */ /* 0x100fe2000800081f */
[--C-:B------:R-:W-:Y:S01]  /*3060*/  FFMA R53, R53, UR15, -R31.reuse ;  /* 0x0000000f35357c23 */ /* 0x100fe2000800081f */
[--C-:B------:R-:W-:Y:S01]  /*3070*/  FFMA R54, R54, UR15, -R22.reuse ;  /* 0x0000000f36367c23 */ /* 0x100fe20008000816 */
[----:B------:R3:W4:Y:S01]  /*3080*/  MUFU.EX2 R33, R27 ;  /* 0x0000001b00217308 */ /* 0x0007220000000800 */
[----:B-1----:R-:W-:Y:S01]  /*3090*/  @!P6 FMUL R32, R32, R32 ;  /* 0x000000202020e220 */ /* 0x002fe20000400000 */
[----:B------:R-:W-:Y:S01]  /*30a0*/  FSETP.GEU.AND P6, PT, R25, -126, PT ;  /* 0xc2fc00001900780b */ /* 0x000fe20003fce000 */
[--C-:B------:R-:W-:Y:S01]  /*30b0*/  FFMA R51, R51, UR15, -R22.reuse ;  /* 0x0000000f33337c23 */ /* 0x100fe20008000816 */
[----:B------:R-:W-:Y:S01]  /*30c0*/  FFMA R52, R52, UR15, -R31 ;  /* 0x0000000f34347c23 */ /* 0x000fe2000800081f */
[----:B------:R-:W-:Y:S01]  /*30d0*/  FFMA R55, R55, UR15, -R22 ;  /* 0x0000000f37377c23 */ /* 0x000fe20008000816 */
[----:B------:R-:W-:Y:S01]  /*30e0*/  FFMA R13, R18, R13, R21 ;  /* 0x0000000d120d7223 */ /* 0x000fe20000000015 */
[----:B------:R-:W-:Y:S01]  /*30f0*/  @!P5 FMUL R24, R24, 0.5 ;  /* 0x3f0000001818d820 */ /* 0x000fe20000400000 */
[----:B------:R-:W1:Y:S01]  /*3100*/  MUFU.EX2 R64, R64 ;  /* 0x0000004000407308 */ /* 0x000e620000000800 */
[----:B--2---:R-:W-:Y:S01]  /*3110*/  @!P3 FMUL R35, R35, R35 ;  /* 0x000000232323b220 */ /* 0x004fe20000400000 */
[----:B------:R-:W-:Y:S01]  /*3120*/  FSETP.GEU.AND P3, PT, R34, -126, PT ;  /* 0xc2fc00002200780b */ /* 0x000fe20003f6e000 */
[----:B------:R-:W-:Y:S01]  /*3130*/  IMAD.MOV.U32 R69, RZ, RZ, -0x3ffffff0 ;  /* 0xc0000010ff457424 */ /* 0x000fe200078e00ff */
[----:B---3--:R-:W-:Y:S01]  /*3140*/  F2FP.BF16.F32.PACK_AB R27, R30, R23 ;  /* 0x000000171e1b723e */ /* 0x008fe200000010ff */
[----:B------:R-:W-:Y:S01]  /*3150*/  FFMA R14, R19, R14, R28 ;  /* 0x0000000e130e7223 */ /* 0x000fe2000000001c */
[----:B------:R-:W-:-:S02]  /*3160*/  VIADD R15, R15, 0x1 ;  /* 0x000000010f0f7836 */ /* 0x000fc40000000000 */
[----:B------:R-:W-:Y:S01]  /*3170*/  @!P6 FMUL R25, R25, 0.5 ;  /* 0x3f0000001919e820 */ /* 0x000fe20000400000 */
[----:B------:R2:W3:Y:S01]  /*3180*/  MUFU.EX2 R36, R24 ;  /* 0x0000001800247308 */ /* 0x0004e20000000800 */
[----:B----4-:R-:W-:Y:S01]  /*3190*/  @!P2 FMUL R33, R33, R33 ;  /* 0x000000212121a220 */ /* 0x010fe20000400000 */
[----:B------:R-:W-:-:S04]  /*31a0*/  FSETP.GEU.AND P2, PT, R67, -126, PT ;  /* 0xc2fc00004300780b */ /* 0x000fc80003f4e000 */
[----:B------:R-:W-:Y:S01]  /*31b0*/  F2FP.BF16.F32.PACK_AB R26, R33, R32 ;  /* 0x00000020211a723e */ /* 0x000fe200000010ff */
[----:B------:R-:W-:Y:S01]  /*31c0*/  @!P3 FMUL R34, R34, 0.5 ;  /* 0x3f0000002222b820 */ /* 0x000fe20000400000 */
[----:B------:R4:W5:Y:S01]  /*31d0*/  MUFU.EX2 R65, R25 ;  /* 0x0000001900417308 */ /* 0x0009620000000800 */
[--C-:B--2---:R-:W-:Y:S01]  /*31e0*/  FFMA R24, R42, UR15, -R22.reuse ;  /* 0x0000000f2a187c23 */ /* 0x104fe20008000816 */
[----:B-1----:R-:W-:Y:S01]  /*31f0*/  @!P4 FMUL R64, R64, R64 ;  /* 0x000000404040c220 */ /* 0x002fe20000400000 */
[----:B------:R-:W-:Y:S01]  /*3200*/  FSETP.GEU.AND P4, PT, R38, -126, PT ;  /* 0xc2fc00002600780b */ /* 0x000fe20003f8e000 */
[--C-:B------:R-:W-:Y:S01]  /*3210*/  FFMA R42, R44, UR15, -R31.reuse ;  /* 0x0000000f2c2a7c23 */ /* 0x100fe2000800081f */
[--C-:B------:R-:W-:Y:S01]  /*3220*/  FFMA R44, R46, UR15, -R22.reuse ;  /* 0x0000000f2e2c7c23 */ /* 0x100fe20008000816 */
[----:B------:R-:W-:Y:S01]  /*3230*/  FFMA R46, R48, UR15, -R31 ;  /* 0x0000000f302e7c23 */ /* 0x000fe2000800081f */
[----:B------:R-:W-:Y:S01]  /*3240*/  @!P2 FMUL R67, R67, 0.5 ;  /* 0x3f0000004343a820 */ /* 0x000fe20000400000 */
[----:B------:R-:W1:Y:S01]  /*3250*/  MUFU.EX2 R34, R34 ;  /* 0x0000002200227308 */ /* 0x000e620000000800 */
[----:B----4-:R-:W-:Y:S01]  /*3260*/  F2FP.BF16.F32.PACK_AB R25, R20, R21 ;  /* 0x000000151419723e */ /* 0x010fe200000010ff */
[----:B---3--:R-:W-:Y:S01]  /*3270*/  @!P5 FMUL R36, R36, R36 ;  /* 0x000000242424d220 */ /* 0x008fe20000400000 */
[----:B------:R-:W-:Y:S01]  /*3280*/  FSETP.GEU.AND P5, PT, R37, -126, PT ;  /* 0xc2fc00002500780b */ /* 0x000fe20003fae000 */
[----:B------:R-:W-:Y:S01]  /*3290*/  FFMA R48, R50, UR15, -R22 ;  /* 0x0000000f32307c23 */ /* 0x000fe20008000816 */
[----:B------:R-:W-:-:S03]  /*32a0*/  FADD R20, R13, R20 ;  /* 0x000000140d147221 */ /* 0x000fc60000000000 */
[----:B------:R-:W-:Y:S01]  /*32b0*/  @!P4 FMUL R38, R38, 0.5 ;  /* 0x3f0000002626c820 */ /* 0x000fe20000400000 */
[----:B-----5:R-:W-:Y:S01]  /*32c0*/  @!P6 FMUL R65, R65, R65 ;  /* 0x000000414141e220 */ /* 0x020fe20000400000 */
[----:B------:R-:W-:Y:S01]  /*32d0*/  FSETP.GEU.AND P6, PT, R40, -126, PT ;  /* 0xc2fc00002800780b */ /* 0x000fe20003fce000 */
[----:B------:R-:W2:Y:S01]  /*32e0*/  MUFU.EX2 R67, R67 ;  /* 0x0000004300437308 */ /* 0x000ea20000000800 */
[----:B------:R-:W-:-:S04]  /*32f0*/  FADD R23, R20, R23 ;  /* 0x0000001714177221 */ /* 0x000fc80000000000 */
[----:B------:R-:W-:Y:S01]  /*3300*/  @!P5 FMUL R37, R37, 0.5 ;  /* 0x3f0000002525d820 */ /* 0x000fe20000400000 */
[----:B-1----:R-:W-:Y:S01]  /*3310*/  @!P3 FMUL R34, R34, R34 ;  /* 0x000000222222b220 */ /* 0x002fe20000400000 */
[----:B------:R-:W-:Y:S01]  /*3320*/  FSETP.GEU.AND P3, PT, R24, -126, PT ;  /* 0xc2fc00001800780b */ /* 0x000fe20003f6e000 */
[----:B------:R-:W1:Y:S01]  /*3330*/  MUFU.EX2 R66, R38 ;  /* 0x0000002600427308 */ /* 0x000e620000000800 */
[----:B------:R-:W-:-:S03]  /*3340*/  FADD R23, R23, R30 ;  /* 0x0000001e17177221 */ /* 0x000fc60000000000 */
[----:B------:R-:W-:-:S04]  /*3350*/  @!P6 FMUL R40, R40, 0.5 ;  /* 0x3f0000002828e820 */ /* 0x000fc80000400000 */
[----:B------:R-:W3:Y:S01]  /*3360*/  MUFU.EX2 R38, R40 ;  /* 0x0000002800267308 */ /* 0x000ee20000000800 */
[----:B--2---:R-:W-:Y:S01]  /*3370*/  @!P2 FMUL R67, R67, R67 ;  /* 0x000000434343a220 */ /* 0x004fe20000400000 */
[----:B------:R-:W-:Y:S02]  /*3380*/  FSETP.GEU.AND P2, PT, R39, -126, PT ;  /* 0xc2fc00002700780b */ /* 0x000fe40003f4e000 */
[----:B------:R-:W-:-:S04]  /*3390*/  @!P3 FMUL R24, R24, 0.5 ;  /* 0x3f0000001818b820 */ /* 0x000fc80000400000 */
[----:B------:R2:W4:Y:S01]  /*33a0*/  MUFU.EX2 R40, R24 ;  /* 0x0000001800287308 */ /* 0x0005220000000800 */
[----:B-1----:R-:W-:Y:S01]  /*33b0*/  @!P4 FMUL R66, R66, R66 ;  /* 0x000000424242c220 */ /* 0x002fe20000400000 */
[----:B------:R-:W-:-:S05]  /*33c0*/  FSETP.GEU.AND P4, PT, R41, -126, PT ;  /* 0xc2fc00002900780b */ /* 0x000fca0003f8e000 */
[----:B------:R-:W-:Y:S01]  /*33d0*/  @!P2 FMUL R39, R39, 0.5 ;  /* 0x3f0000002727a820 */ /* 0x000fe20000400000 */
[----:B------:R-:W1:Y:S01]  /*33e0*/  MUFU.EX2 R37, R37 ;  /* 0x0000002500257308 */ /* 0x000e620000000800 */
[----:B--2---:R-:W-:Y:S01]  /*33f0*/  F2FP.BF16.F32.PACK_AB R24, R29, R28 ;  /* 0x0000001c1d18723e */ /* 0x004fe200000010ff */
[----:B---3--:R-:W-:Y:S01]  /*3400*/  @!P6 FMUL R38, R38, R38 ;  /* 0x000000262626e220 */ /* 0x008fe20000400000 */
[----:B------:R-:W-:Y:S01]  /*3410*/  FSETP.GEU.AND P6, PT, R43, -126, PT ;  /* 0xc2fc00002b00780b */ /* 0x000fe20003fce000 */
[----:B------:R-:W-:Y:S01]  /*3420*/  FADD R29, R14, R29 ;  /* 0x0000001d0e1d7221 */ /* 0x000fe20000000000 */
[----:B------:R-:W-:Y:S02]  /*3430*/  WARPGROUP.ARRIVE ;  /* 0x00000000000079c5 */ /* 0x000fe40000000000 */
[----:B------:R-:W-:Y:S01]  /*3440*/  @!P4 FMUL R41, R41, 0.5 ;  /* 0x3f0000002929c820 */ /* 0x000fe20000400000 */
[----:B------:R-:W2:Y:S01]  /*3450*/  MUFU.EX2 R39, R39 ;  /* 0x0000002700277308 */ /* 0x000ea20000000800 */
[----:B----4-:R-:W-:Y:S01]  /*3460*/  @!P3 FMUL R40, R40, R40 ;  /* 0x000000282828b220 */ /* 0x010fe20000400000 */
[----:B------:R-:W-:Y:S01]  /*3470*/  FSETP.GEU.AND P3, PT, R45, -126, PT ;  /* 0xc2fc00002d00780b */ /* 0x000fe20003f6e000 */
[----:B------:R-:W-:Y:S01]  /*3480*/  HGMMA.64x16x16.F32.BF16 R56, R24, gdesc[UR4].tnspB, R56, gsb0 ;  /* 0x4020000418387df0 */ /* 0x000fe20008001838 */
[----:B------:R-:W-:-:S04]  /*3490*/  FADD R32, R29, R32 ;  /* 0x000000201d207221 */ /* 0x000fc80000000000 */
[----:B------:R-:W-:Y:S01]  /*34a0*/  @!P6 FMUL R43, R43, 0.5 ;  /* 0x3f0000002b2be820 */ /* 0x000fe20000400000 */
[----:B-1----:R-:W-:Y:S01]  /*34b0*/  @!P5 FMUL R37, R37, R37 ;  /* 0x000000252525d220 */ /* 0x002fe20000400000 */
[----:B------:R-:W-:Y:S01]  /*34c0*/  FSETP.GEU.AND P5, PT, R42, -126, PT ;  /* 0xc2fc00002a00780b */ /* 0x000fe20003fae000 */
[----:B------:R-:W1:Y:S01]  /*34d0*/  MUFU.EX2 R41, R41 ;  /* 0x0000002900297308 */ /* 0x000e620000000800 */
[----:B------:R-:W-:-:S03]  /*34e0*/  FADD R32, R32, R33 ;  /* 0x0000002120207221 */ /* 0x000fc60000000000 */
[----:B------:R-:W-:Y:S01]  /*34f0*/  @!P3 FMUL R45, R45, 0.5 ;  /* 0x3f0000002d2db820 */ /* 0x000fe20000400000 */
[----:B--2---:R-:W-:Y:S01]  /*3500*/  @!P2 FMUL R39, R39, R39 ;  /* 0x000000272727a220 */ /* 0x004fe20000400000 */
[----:B------:R-:W-:Y:S02]  /*3510*/  FSETP.GEU.AND P2, PT, R44, -126, PT ;  /* 0xc2fc00002c00780b */ /* 0x000fe40003f4e000 */
[----:B------:R-:W2:Y:S04]  /*3520*/  MUFU.EX2 R43, R43 ;  /* 0x0000002b002b7308 */ /* 0x000ea80000000800 */
[----:B------:R-:W-:-:S04]  /*3530*/  @!P5 FMUL R42, R42, 0.5 ;  /* 0x3f0000002a2ad820 */ /* 0x000fc80000400000 */
[----:B------:R-:W3:Y:S01]  /*3540*/  MUFU.EX2 R45, R45 ;  /* 0x0000002d002d7308 */ /* 0x000ee20000000800 */
[----:B-1----:R-:W-:Y:S01]  /*3550*/  @!P4 FMUL R41, R41, R41 ;  /* 0x000000292929c220 */ /* 0x002fe20000400000 */
[----:B------:R-:W-:Y:S01]  /*3560*/  FSETP.GEU.AND P4, PT, R46, -126, PT ;  /* 0xc2fc00002e00780b */ /* 0x000fe20003f8e000 */
[----:B------:R-:W-:-:S05]  /*3570*/  @!P2 FMUL R44, R44, 0.5 ;  /* 0x3f0000002c2ca820 */ /* 0x000fca0000400000 */
[----:B------:R-:W1:Y:S01]  /*3580*/  MUFU.EX2 R42, R42 ;  /* 0x0000002a002a7308 */ /* 0x000e620000000800 */
[----:B--2---:R-:W-:Y:S01]  /*3590*/  @!P6 FMUL R43, R43, R43 ;  /* 0x0000002b2b2be220 */ /* 0x004fe20000400000 */
[----:B------:R-:W-:-:S05]  /*35a0*/  FSETP.GEU.AND P6, PT, R48, -126, PT ;  /* 0xc2fc00003000780b */ /* 0x000fca0003fce000 */
[----:B------:R-:W-:Y:S01]  /*35b0*/  @!P4 FMUL R46, R46, 0.5 ;  /* 0x3f0000002e2ec820 */ /* 0x000fe20000400000 */
[----:B------:R-:W2:Y:S01]  /*35c0*/  MUFU.EX2 R44, R44 ;  /* 0x0000002c002c7308 */ /* 0x000ea20000000800 */
[----:B---3--:R-:W-:Y:S01]  /*35d0*/  @!P3 FMUL R45, R45, R45 ;  /* 0x0000002d2d2db220 */ /* 0x008fe20000400000 */
[----:B------:R-:W-:Y:S02]  /*35e0*/  WARPGROUP.DEPBAR.LE gsb0, 0x0 ;  /* 0x00008000000079c5 */ /* 0x000fe40000010000 */
[----:B------:R-:W-:Y:S01]  /*35f0*/  VIADD R24, R68, 0x20 ;  /* 0x0000002044187836 */ /* 0x000fe20000000000 */
[----:B------:R-:W-:Y:S02]  /*3600*/  MOV R25, 0xc0000010 ;  /* 0xc000001000197802 */ /* 0x000fe40000000f00 */
[----:B------:R-:W-:Y:S01]  /*3610*/  F2FP.BF16.F32.PACK_AB R26, R34, R67 ;  /* 0x00000043221a723e */ /* 0x000fe200000010ff */
[----:B------:R-:W-:Y:S01]  /*3620*/  @!P6 FMUL R48, R48, 0.5 ;  /* 0x3f0000003030e820 */ /* 0x000fe20000400000 */
[----:B------:R-:W-:Y:S01]  /*3630*/  R2UR UR6, R24 ;  /* 0x00000000180672ca */ /* 0x000fe200000e0000 */
[----:B-1----:R-:W-:Y:S01]  /*3640*/  @!P5 FMUL R42, R42, R42 ;  /* 0x0000002a2a2ad220 */ /* 0x002fe20000400000 */
[----:B------:R-:W-:Y:S01]  /*3650*/  R2UR UR7, R25 ;  /* 0x00000000190772ca */ /* 0x000fe200000e0000 */
[----:B------:R-:W1:Y:S01]  /*3660*/  MUFU.EX2 R46, R46 ;  /* 0x0000002e002e7308 */ /* 0x000e620000000800 */
[----:B------:R-:W-:Y:S01]  /*3670*/  F2FP.BF16.F32.PACK_AB R24, R64, R35 ;  /* 0x000000234018723e */ /* 0x000fe200000010ff */
[----:B------:R-:W-:Y:S01]  /*3680*/  FADD R35, R32, R35 ;  /* 0x0000002320237221 */ /* 0x000fe20000000000 */
[----:B------:R-:W-:Y:S01]  /*3690*/  F2FP.BF16.F32.PACK_AB R25, R65, R36 ;  /* 0x000000244119723e */ /* 0x000fe200000010ff */
[----:B------:R-:W-:Y:S01]  /*36a0*/  FADD R36, R23, R36 ;  /* 0x0000002417247221 */ /* 0x000fe20000000000 */
[----:B------:R-:W-:Y:S01]  /*36b0*/  F2FP.BF16.F32.PACK_AB R27, R37, R66 ;  /* 0x00000042251b723e */ /* 0x000fe200000010ff */
[----:B--2---:R-:W-:Y:S01]  /*36c0*/  @!P2 FMUL R44, R44, R44 ;  /* 0x0000002c2c2ca220 */ /* 0x004fe20000400000 */
[----:B------:R-:W-:Y:S01]  /*36d0*/  FSETP.GEU.AND P5, PT, R47, -126, PT ;  /* 0xc2fc00002f00780b */ /* 0x000fe20003fae000 */
[----:B------:R-:W2:Y:S01]  /*36e0*/  MUFU.EX2 R48, R48 ;  /* 0x0000003000307308 */ /* 0x000ea20000000800 */
[----:B------:R-:W-:Y:S01]  /*36f0*/  WARPGROUP.ARRIVE ;  /* 0x00000000000079c5 */ /* 0x000fe20000000000 */
[----:B------:R-:W-:Y:S01]  /*3700*/  FSETP.GEU.AND P2, PT, R51, -126, PT ;  /* 0xc2fc00003300780b */ /* 0x000fe20003f4e000 */
[----:B------:R-:W-:Y:S01]  /*3710*/  FADD R64, R35, R64 ;  /* 0x0000004023407221 */ /* 0x000fe20000000000 */
[----:B------:R-:W-:Y:S01]  /*3720*/  FSETP.GEU.AND P3, PT, R52, -126, PT ;  /* 0xc2fc00003400780b */ /* 0x000fe20003f6e000 */
[----:B------:R-:W-:-:S02]  /*3730*/  FADD R65, R36, R65 ;  /* 0x0000004124417221 */ /* 0x000fc40000000000 */
[----:B------:R-:W-:Y:S01]  /*3740*/  HGMMA.64x16x16.F32.BF16 R56, R24, gdesc[UR4].tnspB, R56, gsb0 ;  /* 0x4020000418387df0 */ /* 0x000fe20008001838 */
[----:B------:R-:W-:Y:S01]  /*3750*/  FADD R67, R64, R67 ;  /* 0x0000004340437221 */ /* 0x000fe20000000000 */
[----:B-1----:R-:W-:Y:S01]  /*3760*/  @!P4 FMUL R46, R46, R46 ;  /* 0x0000002e2e2ec220 */ /* 0x002fe20000400000 */
[----:B------:R-:W-:Y:S01]  /*3770*/  FSETP.GEU.AND P4, PT, R53, -126, PT ;  /* 0xc2fc00003500780b */ /* 0x000fe20003f8e000 */
[----:B------:R-:W-:Y:S01]  /*3780*/  FADD R66, R65, R66 ;  /* 0x0000004241427221 */ /* 0x000fe20000000000 */
[----:B------:R-:W-:Y:S01]  /*3790*/  @!P5 FMUL R47, R47, 0.5 ;  /* 0x3f0000002f2fd820 */ /* 0x000fe20000400000 */
[----:B------:R-:W-:Y:S02]  /*37a0*/  FADD R67, R67, R34 ;  /* 0x0000002243437221 */ /* 0x000fe40000000000 */
[----:B------:R-:W-:Y:S01]  /*37b0*/  @!P2 FMUL R51, R51, 0.5 ;  /* 0x3f0000003333a820 */ /* 0x000fe20000400000 */
[----:B------:R-:W-:Y:S01]  /*37c0*/  FADD R37, R66, R37 ;  /* 0x0000002542257221 */ /* 0x000fe20000000000 */
[----:B--2---:R-:W-:Y:S01]  /*37d0*/  @!P6 FMUL R48, R48, R48 ;  /* 0x000000303030e220 */ /* 0x004fe20000400000 */
[----:B------:R-:W1:Y:S01]  /*37e0*/  MUFU.EX2 R47, R47 ;  /* 0x0000002f002f7308 */ /* 0x000e620000000800 */
[----:B------:R-:W-:Y:S01]  /*37f0*/  FSETP.GEU.AND P6, PT, R55, -126, PT ;  /* 0xc2fc00003700780b */ /* 0x000fe20003fce000 */
[----:B------:R-:W-:-:S03]  /*3800*/  @!P3 FMUL R52, R52, 0.5 ;  /* 0x3f0000003434b820 */ /* 0x000fc60000400000 */
[----:B------:R-:W-:-:S03]  /*3810*/  @!P4 FMUL R53, R53, 0.5 ;  /* 0x3f0000003535c820 */ /* 0x000fc60000400000 */
[----:B------:R-:W2:Y:S06]  /*3820*/  MUFU.EX2 R31, R51 ;  /* 0x00000033001f7308 */ /* 0x000eac0000000800 */
[----:B------:R-:W-:Y:S02]  /*3830*/  @!P6 FMUL R55, R55, 0.5 ;  /* 0x3f0000003737e820 */ /* 0x000fe40000400000 */
[----:B------:R-:W3:Y:S01]  /*3840*/  MUFU.EX2 R22, R52 ;  /* 0x0000003400167308 */ /* 0x000ee20000000800 */
[----:B-1----:R-:W-:Y:S01]  /*3850*/  @!P5 FMUL R47, R47, R47 ;  /* 0x0000002f2f2fd220 */ /* 0x002fe20000400000 */
[----:B------:R-:W-:-:S06]  /*3860*/  FSETP.GEU.AND P5, PT, R54, -126, PT ;  /* 0xc2fc00003600780b */ /* 0x000fcc0003fae000 */
[----:B------:R-:W1:Y:S01]  /*3870*/  MUFU.EX2 R53, R53 ;  /* 0x0000003500357308 */ /* 0x000e620000000800 */
[----:B--2---:R-:W-:Y:S01]  /*3880*/  @!P2 FMUL R31, R31, R31 ;  /* 0x0000001f1f1fa220 */ /* 0x004fe20000400000 */
[----:B------:R-:W-:-:S04]  /*3890*/  ISETP.NE.AND P2, PT, R15, 0x4, PT ;  /* 0x000000040f00780c */ /* 0x000fc80003f45270 */
[----:B------:R-:W-:Y:S01]  /*38a0*/  SEL R15, R15, RZ, P2 ;  /* 0x000000ff0f0f7207 */ /* 0x000fe20001000000 */
[----:B------:R-:W-:Y:S02]  /*38b0*/  WARPGROUP.DEPBAR.LE gsb0, 0x0 ;  /* 0x00008000000079c5 */ /* 0x000fe40000010000 */
[----:B------:R-:W-:Y:S01]  /*38c0*/  VIADD R24, R68, 0x40 ;  /* 0x0000004044187836 */ /* 0x000fe20000000000 */
[----:B------:R-:W-:Y:S01]  /*38d0*/  F2FP.BF16.F32.PACK_AB R26, R43, R42 ;  /* 0x0000002a2b1a723e */ /* 0x000fe200000010ff */
[----:B------:R-:W-:Y:S01]  /*38e0*/  IMAD.MOV.U32 R25, RZ, RZ, -0x3ffffff0 ;  /* 0xc0000010ff197424 */ /* 0x000fe200078e00ff */
[----:B------:R-:W-:Y:S01]  /*38f0*/  F2FP.BF16.F32.PACK_AB R27, R45, R44 ;  /* 0x0000002c2d1b723e */ /* 0x000fe200000010ff */
[----:B------:R-:W-:Y:S01]  /*3900*/  @!P5 FMUL R54, R54, 0.5 ;  /* 0x3f0000003636d820 */ /* 0x000fe20000400000 */
[----:B------:R-:W-:Y:S01]  /*3910*/  R2UR UR6, R24 ;  /* 0x00000000180672ca */ /* 0x000fe200000e0000 */
[----:B------:R-:W2:Y:S01]  /*3920*/  MUFU.EX2 R13, R55 ;  /* 0x00000037000d7308 */ /* 0x000ea20000000800 */
[----:B------:R-:W-:Y:S01]  /*3930*/  R2UR UR7, R25 ;  /* 0x00000000190772ca */ /* 0x000fe200000e0000 */
[----:B---3--:R-:W-:Y:S01]  /*3940*/  @!P3 FMUL R22, R22, R22 ;  /* 0x000000161616b220 */ /* 0x008fe20000400000 */
[----:B------:R-:W-:Y:S01]  /*3950*/  F2FP.BF16.F32.PACK_AB R24, R39, R38 ;  /* 0x000000262718723e */ /* 0x000fe200000010ff */
[----:B-1----:R-:W-:Y:S01]  /*3960*/  @!P4 FMUL R53, R53, R53 ;  /* 0x000000353535c220 */ /* 0x002fe20000400000 */
[----:B------:R-:W-:Y:S01]  /*3970*/  F2FP.BF16.F32.PACK_AB R25, R41, R40 ;  /* 0x000000282919723e */ /* 0x000fe200000010ff */
[----:B------:R-:W-:Y:S01]  /*3980*/  FADD R38, R67, R38 ;  /* 0x0000002643267221 */ /* 0x000fe20000000000 */
[----:B------:R-:W-:Y:S01]  /*3990*/  IADD3 R68, R68, 0x60, RZ ;  /* 0x0000006044447810 */ /* 0x000fe20007ffe0ff */
[----:B------:R-:W1:Y:S01]  /*39a0*/  MUFU.EX2 R54, R54 ;  /* 0x0000003600367308 */ /* 0x000e620000000800 */
[----:B------:R-:W-:Y:S01]  /*39b0*/  WARPGROUP.ARRIVE ;  /* 0x00000000000079c5 */ /* 0x000fe20000000000 */
[----:B------:R-:W-:Y:S01]  /*39c0*/  FADD R40, R37, R40 ;  /* 0x0000002825287221 */ /* 0x000fe20000000000 */
[----:B------:R-:W-:Y:S01]  /*39d0*/  FADD R39, R38, R39 ;  /* 0x0000002726277221 */ /* 0x000fe20000000000 */
[----:B------:R-:W-:-:S02]  /*39e0*/  LEA R14, R15, R12, 0x3 ;  /* 0x0000000c0f0e7211 */ /* 0x000fc400078e18ff */
[----:B------:R-:W-:Y:S01]  /*39f0*/  FADD R41, R40, R41 ;  /* 0x0000002928297221 */ /* 0x000fe20000000000 */
[----:B------:R-:W-:Y:S01]  /*3a00*/  HGMMA.64x16x16.F32.BF16 R56, R24, gdesc[UR4].tnspB, R56, gsb0 ;  /* 0x4020000418387df0 */ /* 0x000fe20008001838 */
[----:B------:R-:W-:Y:S01]  /*3a10*/  R2UR UR6, R68 ;  /* 0x00000000440672ca */ /* 0x000fe200000e0000 */
[----:B--2---:R-:W-:Y:S01]  /*3a20*/  @!P6 FMUL R13, R13, R13 ;  /* 0x0000000d0d0de220 */ /* 0x004fe20000400000 */
[----:B------:R-:W-:Y:S01]  /*3a30*/  R2UR UR7, R69 ;  /* 0x00000000450772ca */ /* 0x000fe200000e0000 */
[----:B------:R-:W-:Y:S01]  /*3a40*/  FADD R42, R39, R42 ;  /* 0x0000002a272a7221 */ /* 0x000fe20000000000 */
[----:B------:R-:W-:Y:S01]  /*3a50*/  FADD R44, R41, R44 ;  /* 0x0000002c292c7221 */ /* 0x000fe20000000000 */
[----:B------:R-:W-:Y:S02]  /*3a60*/  PRMT R14, RZ, 0x654, R14 ;  /* 0x00000654ff0e7816 */ /* 0x000fe4000000000e */
[----:B------:R-:W-:Y:S01]  /*3a70*/  FADD R43, R42, R43 ;  /* 0x0000002b2a2b7221 */ /* 0x000fe20000000000 */
[----:B------:R-:W-:Y:S01]  /*3a80*/  FADD R45, R44, R45 ;  /* 0x0000002d2c2d7221 */ /* 0x000fe20000000000 */
[----:B-1----:R-:W-:Y:S01]  /*3a90*/  @!P5 FMUL R54, R54, R54 ;  /* 0x000000363636d220 */ /* 0x002fe20000400000 */
[----:B------:R-:W-:-:S02]  /*3aa0*/  WARPGROUP.DEPBAR.LE gsb0, 0x0 ;  /* 0x00008000000079c5 */ /* 0x000fc40000010000 */
[----:B------:R-:W-:Y:S01]  /*3ab0*/  F2FP.BF16.F32.PACK_AB R24, R47, R46 ;  /* 0x0000002e2f18723e */ /* 0x000fe200000010ff */
[----:B------:R-:W-:Y:S01]  /*3ac0*/  FADD R46, R43, R46 ;  /* 0x0000002e2b2e7221 */ /* 0x000fe20000000000 */
[----:B------:R-:W-:Y:S01]  /*3ad0*/  F2FP.BF16.F32.PACK_AB R25, R31, R48 ;  /* 0x000000301f19723e */ /* 0x000fe200000010ff */
[----:B------:R-:W-:Y:S01]  /*3ae0*/  FADD R48, R45, R48 ;  /* 0x000000302d307221 */ /* 0x000fe20000000000 */
[----:B------:R-:W-:Y:S01]  /*3af0*/  F2FP.BF16.F32.PACK_AB R26, R53, R22 ;  /* 0x00000016351a723e */ /* 0x000fe200000010ff */
[----:B------:R-:W-:Y:S01]  /*3b00*/  FADD R47, R46, R47 ;  /* 0x0000002f2e2f7221 */ /* 0x000fe20000000000 */
[----:B------:R-:W-:Y:S01]  /*3b10*/  F2FP.BF16.F32.PACK_AB R27, R13, R54 ;  /* 0x000000360d1b723e */ /* 0x000fe200000010ff */
[----:B------:R-:W-:-:S03]  /*3b20*/  FADD R31, R48, R31 ;  /* 0x0000001f301f7221 */ /* 0x000fc60000000000 */
[----:B------:R-:W-:Y:S01]  /*3b30*/  WARPGROUP.ARRIVE ;  /* 0x00000000000079c5 */ /* 0x000fe20000000000 */
[----:B------:R-:W-:-:S04]  /*3b40*/  FADD R54, R31, R54 ;  /* 0x000000361f367221 */ /* 0x000fc80000000000 */
[----:B------:R-:W-:Y:S01]  /*3b50*/  FADD R13, R54, R13 ;  /* 0x0000000d360d7221 */ /* 0x000fe20000000000 */
[----:B------:R-:W-:Y:S03]  /*3b60*/  HGMMA.64x16x16.F32.BF16 R56, R24, gdesc[UR4].tnspB, R56, gsb0 ;  /* 0x4020000418387df0 */ /* 0x000fe60008001838 */
[----:B------:R-:W-:Y:S02]  /*3b70*/  WARPGROUP.DEPBAR.LE gsb0, 0x0 ;  /* 0x00008000000079c5 */ /* 0x000fe40000010000 */
[----:B------:R1:W-:Y:S02]  /*3b80*/  SYNCS.ARRIVE.TRANS64.RED.A1T0 RZ, [R14+URZ], RZ ;  /* 0x000000ff0eff79a7 */ /* 0x0003e4000810043f */
[----:B-1----:R-:W-:-:S04]  /*3b90*/  FADD R14, R47, R22 ;  /* 0x000000162f0e7221 */ /* 0x002fc80000000000 */
[----:B------:R-:W-:Y:S01]  /*3ba0*/  FADD R14, R14, R53 ;  /* 0x000000350e0e7221 */ /* 0x000fe20000000000 */
[----:B------:R-:W-:Y:S06]  /*3bb0*/  @P1 BRA `(.L_x_32) ;  /* 0x0000000000981947 */ /* 0x000fec0003800000 */
[----:B------:R-:W-:Y:S01]  /*3bc0*/  ISETP.LT.OR P1, PT, R6, 0x1, !P0 ;  /* 0x000000010600780c */ /* 0x000fe20004721670 */
[----:B------:R-:W-:-:S12]  /*3bd0*/  BSSY B0, `(.L_x_33) ;  /* 0x0000023000007945 */ /* 0x000fd80003800000 */
[----:B------:R-:W-:Y:S05]  /*3be0*/  @P1 BRA `(.L_x_34) ;  /* 0x0000000000841947 */ /* 0x000fea0003800000 */
[----:B------:R-:W-:Y:S01]  /*3bf0*/  IMAD R18, R5, 0x8, R2 ;  /* 0x0000000805127824 */ /* 0x000fe200078e0202 */
[----:B------:R-:W-:Y:S02]  /*3c00*/  SHF.L.U32 R19, R4, 0x1f, RZ ;  /* 0x0000001f04137819 */ /* 0x000fe400000006ff */
[----:B------:R-:W-:Y:S02]  /*3c10*/  ISETP.NE.AND P2, PT, R17, RZ, PT ;  /* 0x000000ff1100720c */ /* 0x000fe40003f45270 */
[----:B------:R-:W1:Y:S02]  /*3c20*/  SYNCS.PHASECHK.TRANS64.TRYWAIT P1, [R18+URZ+0x2820], R19 ;  /* 0x00282013120075a7 */ /* 0x000e64000802017f */
[----:B-1----:R-:W-:Y:S09]  /*3c30*/  @!P1 BRA `(.L_x_35) ;  /* 0x0000001000d49947 */ /* 0x002ff20003800000 */
.L_x_68:
[----:B------:R-:W-:Y:S05]  /*3c40*/  @P2 BRA `(.L_x_36) ;  /* 0x0000000000142947 */ /* 0x000fea0003800000 */
[----:B------:R-:W-:Y:S01]  /*3c50*/  LOP3.LUT P1, RZ, R16, 0x1f, RZ, 0xc0, !PT ;  /* 0x0000001f10ff7812 */ /* 0x000fe2000782c0ff */
[----:B-1----:R-:W-:-:S04]  /*3c60*/  IMAD.MOV.U32 R19, RZ, RZ, 0x800 ;  /* 0x00000800ff137424 */ /* 0x002fc800078e00ff */
[----:B------:R2:W-:Y:S08]  /*3c70*/  SYNCS.ARRIVE.TRANS64 RZ, [R18+URZ+0x2800], R19 ;  /* 0x0028001312ff79a7 */ /* 0x0005f0000800003f */
[----:B------:R-:W-:Y:S05]  /*3c80*/  @!P1 BRA `(.L_x_36) ;  /* 0x0000000000049947 */ /* 0x000fea0003800000 */
[----:B------:R-:W-:Y:S01]  /*3c90*/  BPT.TRAP 0x1 ;  /* 0x000000040000795c */ /* 0x000fe20000300000 */
.L_x_36:
[----:B-12---:R-:W-:Y:S01]  /*3ca0*/  LEA R19, R5, R2, 0xb ;  /* 0x0000000205137211 */ /* 0x006fe200078e58ff */
[----:B------:R-:W-:Y:S01]  /*3cb0*/  UIADD3 UR6, UP0, UR18, 0x2f0, URZ ;  /* 0x000002f012067890 */ /* 0x000fe2000ff1e03f */
[----:B------:R-:W-:Y:S01]  /*3cc0*/  R2UR UR11, R7 ;  /* 0x00000000070b72ca */ /* 0x000fe200000e0000 */
[----:B------:R-:W-:Y:S01]  /*3cd0*/  UMOV UR20, 0x0 ;  /* 0x0000000000147882 */ /* 0x000fe20000000000 */
[----:B------:R-:W-:Y:S01]  /*3ce0*/  R2UR UR9, R18 ;  /* 0x00000000120972ca */ /* 0x000fe200000e0000 */
[----:B------:R-:W-:Y:S01]  /*3cf0*/  UIADD3.X UR7, URZ, UR19, URZ, UP0, !UPT ;  /* 0x000000133f077290 */ /* 0x000fe200087fe43f */
[----:B------:R-:W-:Y:S01]  /*3d00*/  R2UR UR8, R19 ;  /* 0x00000000130872ca */ /* 0x000fe200000e0000 */
[----:B------:R-:W-:Y:S01]  /*3d10*/  UMOV UR21, 0x10000000 ;  /* 0x1000000000157882 */ /* 0x000fe20000000000 */
[----:B------:R-:W-:Y:S01]  /*3d20*/  UMOV UR10, URZ ;  /* 0x0000003f000a7c82 */ /* 0x000fe20008000000 */
[----:B------:R-:W-:Y:S01]  /*3d30*/  UMOV UR12, UR36 ;  /* 0x00000024000c7c82 */ /* 0x000fe20008000000 */
[----:B------:R-:W-:Y:S01]  /*3d40*/  UMOV UR13, UR37 ;  /* 0x00000025000d7c82 */ /* 0x000fe20008000000 */
[----:B------:R-:W-:-:S02]  /*3d50*/  VIADD R5, R5, 0x1 ;  /* 0x0000000105057836 */ /* 0x000fc40000000000 */
[----:B------:R-:W-:Y:S02]  /*3d60*/  VIADD R7, R7, 0x1 ;  /* 0x0000000107077836 */ /* 0x000fe40000000000 */
[----:B------:R-:W-:Y:S01]  /*3d70*/  USHF.L.U32 UR11, UR11, 0x6, URZ ;  /* 0x000000060b0b7899 */ /* 0x000fe2000800063f */
[C---:B------:R-:W-:Y:S01]  /*3d80*/  ISETP.NE.AND P1, PT, R5.reuse, 0x4, PT ;  /* 0x000000040500780c */ /* 0x040fe20003f25270 */
[----:B------:R-:W-:Y:S02]  /*3d90*/  UIADD3 UR9, UR9, 0x2800, URZ ;  /* 0x0000280009097890 */ /* 0x000fe4000fffe03f */
[----:B------:R-:W-:Y:S01]  /*3da0*/  UIADD3 UR8, UR8, 0x800, URZ ;  /* 0x0000080008087890 */ /* 0x000fe2000fffe03f */
[----:B------:R-:W-:Y:S02]  /*3db0*/  SEL R19, RZ, 0x1, P1 ;  /* 0x00000001ff137807 */ /* 0x000fe40000800000 */
[----:B------:R-:W-:Y:S02]  /*3dc0*/  SEL R5, R5, RZ, P1 ;  /* 0x000000ff05057207 */ /* 0x000fe40000800000 */
[----:B------:R-:W-:-:S04]  /*3dd0*/  LOP3.LUT R4, R4, R19, RZ, 0x3c, !PT ;  /* 0x0000001304047212 */ /* 0x000fc800078e3cff */
[----:B------:R1:W-:Y:S02]  /*3de0*/  UTMALDG.4D [UR8], [UR6], desc[UR20] ;  /* 0x00001408060075b4 */ /* 0x0003e40008019000 */
[----:B-1----:R-:W-:Y:S01]  /*3df0*/  NOP ;  /* 0x0000000000007918 */ /* 0x002fe20000000000 */
.L_x_34:
[----:B------:R-:W-:Y:S05]  /*3e00*/  BSYNC B0 ;  /* 0x0000000000007941 */ /* 0x000fea0003800000 */
.L_x_33:
[----:B------:R-:W-:-:S07]  /*3e10*/  IADD3 R6, R6, -0x1, RZ ;  /* 0xffffffff06067810 */ /* 0x000fce0007ffe0ff */
.L_x_32:
[----:B------:R-:W-:Y:S01]  /*3e20*/  VIADD R10, R10, 0xffffffff ;  /* 0xffffffff0a0a7836 */ /* 0x000fe20000000000 */
[----:B------:R-:W-:Y:S01]  /*3e30*/  IADD3 R15, R15, 0x1, RZ ;  /* 0x000000010f0f7810 */ /* 0x000fe20007ffe0ff */
[----:B------:R-:W-:Y:S02]  /*3e40*/  VIADD R11, R11, 0x1 ;  /* 0x000000010b0b7836 */ /* 0x000fe40000000000 */
[----:B------:R-:W-:Y:S01]  /*3e50*/  IMAD.MOV.U32 R21, RZ, RZ, R0 ;  /* 0x000000ffff157224 */ /* 0x000fe200078e0000 */
[----:B------:R-:W-:Y:S01]  /*3e60*/  ISETP.GT.AND P3, PT, R10, 0x2, PT ;  /* 0x000000020a00780c */ /* 0x000fe20003f64270 */
[----:B------:R-:W-:Y:S01]  /*3e70*/  IMAD.MOV.U32 R19, RZ, RZ, R9 ;  /* 0x000000ffff137224 */ /* 0x000fe200078e0009 */
[----:B------:R-:W-:Y:S02]  /*3e80*/  ISETP.NE.AND P1, PT, R11, 0x4, PT ;  /* 0x000000040b00780c */ /* 0x000fe40003f25270 */
[----:B------:R-:W-:Y:S02]  /*3e90*/  ISETP.NE.AND P2, PT, R15, 0x4, PT ;  /* 0x000000040f00780c */ /* 0x000fe40003f45270 */
[----:B------:R-:W-:-:S02]  /*3ea0*/  SEL R18, RZ, 0x1, P1 ;  /* 0x00000001ff127807 */ /* 0x000fc40000800000 */
[----:B------:R-:W-:Y:S02]  /*3eb0*/  SEL R11, R11, RZ, P1 ;  /* 0x000000ff0b0b7207 */ /* 0x000fe40000800000 */
[----:B------:R-:W-:Y:S02]  /*3ec0*/  LOP3.LUT R3, R3, R18, RZ, 0x3c, !PT ;  /* 0x0000001203037212 */ /* 0x000fe400078e3cff */
[----:B------:R-:W-:Y:S01]  /*3ed0*/  SEL R15, R15, RZ, P2 ;  /* 0x000000ff0f0f7207 */ /* 0x000fe20001000000 */
[----:B------:R-:W-:Y:S06]  /*3ee0*/  @P3 BRA `(.L_x_37) ;  /* 0xffffffe400603947 */ /* 0x000fec000383ffff */
.L_x_24:
[----:B------:R-:W-:Y:S05]  /*3ef0*/  WARPSYNC.ALL ;  /* 0x0000000000007948 */ /* 0x000fea0003800000 */
[----:B------:R-:W2:Y:S01]  /*3f00*/  SHFL.BFLY PT, R3, R14, 0x1, 0x1f ;  /* 0x0c201f000e037f89 */ /* 0x000ea200000e0000 */
[----:B------:R-:W-:Y:S01]  /*3f10*/  BSSY B0, `(.L_x_38) ;  /* 0x0000023000007945 */ /* 0x000fe20003800000 */
[----:B------:R-:W-:Y:S01]  /*3f20*/  MOV R5, 0x7f800000 ;  /* 0x7f80000000057802 */ /* 0x000fe20000000f00 */
[----:B------:R-:W-:Y:S01]  /*3f30*/  IMAD.MOV.U32 R8, RZ, RZ, 0x3f800000 ;  /* 0x3f800000ff087424 */ /* 0x000fe200078e00ff */
[----:B------:R-:W1:Y:S01]  /*3f40*/  SHFL.BFLY PT, R4, R13, 0x1, 0x1f ;  /* 0x0c201f000d047f89 */ /* 0x000e6200000e0000 */
[----:B------:R-:W-:-:S02]  /*3f50*/  IMAD.MOV.U32 R10, RZ, RZ, 0x3f800000 ;  /* 0x3f800000ff0a7424 */ /* 0x000fc400078e00ff */
[----:B--2---:R-:W-:Y:S01]  /*3f60*/  FADD R3, R3, R14 ;  /* 0x0000000e03037221 */ /* 0x004fe20000000000 */
[----:B-1----:R-:W-:-:S04]  /*3f70*/  FADD R15, R4, R13 ;  /* 0x0000000d040f7221 */ /* 0x002fc80000000000 */
[----:B------:R-:W1:Y:S04]  /*3f80*/  SHFL.BFLY PT, R6, R3, 0x2, 0x1f ;  /* 0x0c401f0003067f89 */ /* 0x000e6800000e0000 */
[----:B------:R-:W2:Y:S01]  /*3f90*/  SHFL.BFLY PT, R18, R15, 0x2, 0x1f ;  /* 0x0c401f000f127f89 */ /* 0x000ea200000e0000 */
[C---:B-1----:R-:W-:Y:S01]  /*3fa0*/  FSETP.NE.AND P0, PT, R3.reuse, -R6, PT ;  /* 0x800000060300720b */ /* 0x042fe20003f05000 */
[----:B------:R-:W-:Y:S01]  /*3fb0*/  FADD R4, R3, R6 ;  /* 0x0000000603047221 */ /* 0x000fe20000000000 */
[----:B------:R-:W-:Y:S01]  /*3fc0*/  MOV R6, 0x7f800000 ;  /* 0x7f80000000067802 */ /* 0x000fe20000000f00 */
[----:B--2---:R-:W-:-:S10]  /*3fd0*/  FADD R7, R15, R18 ;  /* 0x000000120f077221 */ /* 0x004fd40000000000 */
[----:B------:R-:W-:Y:S05]  /*3fe0*/  @!P0 BRA `(.L_x_39) ;  /* 0x0000000000548947 */ /* 0x000fea0003800000 */
[----:B------:R-:W-:Y:S01]  /*3ff0*/  VIADD R3, R4, 0x1800000 ;  /* 0x0180000004037836 */ /* 0x000fe20000000000 */
[----:B------:R-:W-:Y:S04]  /*4000*/  BSSY B1, `(.L_x_40) ;  /* 0x000000c000017945 */ /* 0x000fe80003800000 */
[----:B------:R-:W-:-:S04]  /*4010*/  LOP3.LUT R3, R3, 0x7f800000, RZ, 0xc0, !PT ;  /* 0x7f80000003037812 */ /* 0x000fc800078ec0ff */
[----:B------:R-:W-:-:S13]  /*4020*/  ISETP.GT.U32.AND P0, PT, R3, 0x1ffffff, PT ;  /* 0x01ffffff0300780c */ /* 0x000fda0003f04070 */
[----:B------:R-:W-:Y:S05]  /*4030*/  @P0 BRA `(.L_x_41) ;  /* 0x0000000000100947 */ /* 0x000fea0003800000 */
[----:B------:R-:W-:-:S07]  /*4040*/  MOV R14, 0x4060 ;  /* 0x00004060000e7802 */ /* 0x000fce0000000f00 */
[----:B------:R-:W-:Y:S05]  /*4050*/  CALL.REL.NOINC `($__internal_0_$__cuda_sm20_rcp_rn_f32_slowpath) ;  /* 0x0000000c00e07944 */ /* 0x000fea0003c00000 */
[----:B------:R-:W-:Y:S01]  /*4060*/  IMAD.MOV.U32 R10, RZ, RZ, R3 ;  /* 0x000000ffff0a7224 */ /* 0x000fe200078e0003 */
[----:B------:R-:W-:Y:S06]  /*4070*/  BRA `(.L_x_42) ;  /* 0x0000000000107947 */ /* 0x000fec0003800000 */
.L_x_41:
[----:B------:R-:W1:Y:S02]  /*4080*/  MUFU.RCP R3, R4 ;  /* 0x0000000400037308 */ /* 0x000e640000001000 */
[----:B-1----:R-:W-:-:S04]  /*4090*/  FFMA R6, R4, R3, -1 ;  /* 0xbf80000004067423 */ /* 0x002fc80000000003 */
[----:B------:R-:W-:-:S04]  /*40a0*/  FADD.FTZ R6, -R6, -RZ ;  /* 0x800000ff06067221 */ /* 0x000fc80000010100 */
[----:B------:R-:W-:-:S07]  /*40b0*/  FFMA R10, R3, R6, R3 ;  /* 0x00000006030a7223 */ /* 0x000fce0000000003 */
.L_x_42:
[----:B------:R-:W-:Y:S05]  /*40c0*/  BSYNC B1 ;  /* 0x0000000000017941 */ /* 0x000fea0003800000 */
.L_x_40:
[----:B------:R-:W-:Y:S01]  /*40d0*/  FSETP.GEU.AND P0, PT, |R4|, 1.175494350822287508e-38, PT ;  /* 0x008000000400780b */ /* 0x000fe20003f0e200 */
[----:B------:R-:W-:-:S12]  /*40e0*/  ULDC UR6, c[0x0][0x600] ;  /* 0x0001800000067ab9 */ /* 0x000fd80000000800 */
[----:B------:R-:W-:-:S04]  /*40f0*/  @!P0 FMUL R4, R4, 16777216 ;  /* 0x4b80000004048820 */ /* 0x000fc80000400000 */
[----:B------:R-:W1:Y:S02]  /*4100*/  MUFU.LG2 R3, R4 ;  /* 0x0000000400037308 */ /* 0x000e640000000c00 */
[----:B-1----:R-:W-:-:S04]  /*4110*/  @!P0 FADD R3, R3, -24 ;  /* 0xc1c0000003038421 */ /* 0x002fc80000000000 */
[----:B------:R-:W-:-:S04]  /*4120*/  FMUL R3, R3, 0.69314718246459960938 ;  /* 0x3f31721803037820 */ /* 0x000fc80000400000 */
[----:B------:R-:W-:-:S07]  /*4130*/  FFMA R6, R0, UR6, R3 ;  /* 0x0000000600067c23 */ /* 0x000fce0008000003 */
.L_x_39:
[----:B------:R-:W-:Y:S05]  /*4140*/  BSYNC B0 ;  /* 0x0000000000007941 */ /* 0x000fea0003800000 */
.L_x_38:
[----:B------:R-:W-:Y:S01]  /*4150*/  FSETP.NE.AND P0, PT, R15, -R18, PT ;  /* 0x800000120f00720b */ /* 0x000fe20003f05000 */
[----:B------:R-:W-:Y:S01]  /*4160*/  ULDC UR4, c[0x0][0x608] ;  /* 0x0001820000047ab9 */ /* 0x000fe20000000800 */
[----:B------:R-:W-:Y:S01]  /*4170*/  BSSY B0, `(.L_x_43) ;  /* 0x000001d000007945 */ /* 0x000fe20003800000 */
[----:B------:R-:W-:-:S04]  /*4180*/  FMUL R10, R10, UR4 ;  /* 0x000000040a0a7c20 */ /* 0x000fc80008400000 */
[-C--:B------:R-:W-:Y:S01]  /*4190*/  FMUL R56, R56, R10.reuse ;  /* 0x0000000a38387220 */ /* 0x080fe20000400000 */
[-C--:B------:R-:W-:Y:S01]  /*41a0*/  FMUL R57, R57, R10.reuse ;  /* 0x0000000a39397220 */ /* 0x080fe20000400000 */
[-C--:B------:R-:W-:Y:S01]  /*41b0*/  FMUL R60, R60, R10.reuse ;  /* 0x0000000a3c3c7220 */ /* 0x080fe20000400000 */
[----:B------:R-:W-:-:S03]  /*41c0*/  FMUL R61, R61, R10 ;  /* 0x0000000a3d3d7220 */ /* 0x000fc60000400000 */
[----:B------:R-:W-:Y:S05]  /*41d0*/  @!P0 BRA `(.L_x_44) ;  /* 0x0000000000588947 */ /* 0x000fea0003800000 */
[----:B------:R-:W-:Y:S01]  /*41e0*/  IADD3 R0, R7, 0x1800000, RZ ;  /* 0x0180000007007810 */ /* 0x000fe20007ffe0ff */
[----:B------:R-:W-:Y:S03]  /*41f0*/  BSSY B1, `(.L_x_45) ;  /* 0x000000d000017945 */ /* 0x000fe60003800000 */
[----:B------:R-:W-:-:S04]  /*4200*/  LOP3.LUT R0, R0, 0x7f800000, RZ, 0xc0, !PT ;  /* 0x7f80000000007812 */ /* 0x000fc800078ec0ff */
[----:B------:R-:W-:-:S13]  /*4210*/  ISETP.GT.U32.AND P0, PT, R0, 0x1ffffff, PT ;  /* 0x01ffffff0000780c */ /* 0x000fda0003f04070 */
[----:B------:R-:W-:Y:S05]  /*4220*/  @P0 BRA `(.L_x_46) ;  /* 0x0000000000140947 */ /* 0x000fea0003800000 */
[----:B------:R-:W-:Y:S01]  /*4230*/  IMAD.MOV.U32 R4, RZ, RZ, R7 ;  /* 0x000000ffff047224 */ /* 0x000fe200078e0007 */
[----:B------:R-:W-:-:S07]  /*4240*/  MOV R14, 0x4260 ;  /* 0x00004260000e7802 */ /* 0x000fce0000000f00 */
[----:B------:R-:W-:Y:S05]  /*4250*/  CALL.REL.NOINC `($__internal_0_$__cuda_sm20_rcp_rn_f32_slowpath) ;  /* 0x0000000c00607944 */ /* 0x000fea0003c00000 */
[----:B------:R-:W-:Y:S01]  /*4260*/  IMAD.MOV.U32 R8, RZ, RZ, R3 ;  /* 0x000000ffff087224 */ /* 0x000fe200078e0003 */
[----:B------:R-:W-:Y:S06]  /*4270*/  BRA `(.L_x_47) ;  /* 0x0000000000107947 */ /* 0x000fec0003800000 */
.L_x_46:
[----:B------:R-:W1:Y:S02]  /*4280*/  MUFU.RCP R8, R7 ;  /* 0x0000000700087308 */ /* 0x000e640000001000 */
[----:B-1----:R-:W-:-:S04]  /*4290*/  FFMA R0, R7, R8, -1 ;  /* 0xbf80000007007423 */ /* 0x002fc80000000008 */
[----:B------:R-:W-:-:S04]  /*42a0*/  FADD.FTZ R3, -R0, -RZ ;  /* 0x800000ff00037221 */ /* 0x000fc80000010100 */
[----:B------:R-:W-:-:S07]  /*42b0*/  FFMA R8, R8, R3, R8 ;  /* 0x0000000308087223 */ /* 0x000fce0000000008 */
.L_x_47:
[----:B------:R-:W-:Y:S05]  /*42c0*/  BSYNC B1 ;  /* 0x0000000000017941 */ /* 0x000fea0003800000 */
.L_x_45:
[----:B------:R-:W-:Y:S01]  /*42d0*/  FSETP.GEU.AND P0, PT, |R7|, 1.175494350822287508e-38, PT ;  /* 0x008000000700780b */ /* 0x000fe20003f0e200 */
[----:B------:R-:W-:-:S12]  /*42e0*/  ULDC UR4, c[0x0][0x600] ;  /* 0x0001800000047ab9 */ /* 0x000fd80000000800 */
[----:B------:R-:W-:-:S04]  /*42f0*/  @!P0 FMUL R7, R7, 16777216 ;  /* 0x4b80000007078820 */ /* 0x000fc80000400000 */
[----:B------:R-:W1:Y:S02]  /*4300*/  MUFU.LG2 R0, R7 ;  /* 0x0000000700007308 */ /* 0x000e640000000c00 */
[----:B-1----:R-:W-:-:S04]  /*4310*/  @!P0 FADD R0, R0, -24 ;  /* 0xc1c0000000008421 */ /* 0x002fc80000000000 */
[----:B------:R-:W-:-:S04]  /*4320*/  FMUL R0, R0, 0.69314718246459960938 ;  /* 0x3f31721800007820 */ /* 0x000fc80000400000 */
[----:B------:R-:W-:-:S07]  /*4330*/  FFMA R5, R9, UR4, R0 ;  /* 0x0000000409057c23 */ /* 0x000fce0008000000 */
.L_x_44:
[----:B------:R-:W-:Y:S05]  /*4340*/  BSYNC B0 ;  /* 0x0000000000007941 */ /* 0x000fea0003800000 */
.L_x_43:
[C---:B------:R-:W-:Y:S01]  /*4350*/  LOP3.LUT P0, R19, R16.reuse, 0x3, RZ, 0xc0, !PT ;  /* 0x0000000310137812 */ /* 0x040fe2000780c0ff */
[----:B------:R-:W-:Y:S01]  /*4360*/  ULDC UR4, c[0x0][0x608] ;  /* 0x0001820000047ab9 */ /* 0x000fe20000000800 */
[----:B------:R-:W-:Y:S01]  /*4370*/  LOP3.LUT R3, R16, 0x60, RZ, 0xc0, !PT ;  /* 0x0000006010037812 */ /* 0x000fe200078ec0ff */
[----:B------:R-:W-:Y:S01]  /*4380*/  ULDC.64 UR8, c[0x0][0x208] ;  /* 0x0000820000087ab9 */ /* 0x000fe20000000a00 */
[----:B------:R-:W-:Y:S01]  /*4390*/  FMUL R0, R8, UR4 ;  /* 0x0000000408007c20 */ /* 0x000fe20008400000 */
[----:B------:R-:W-:Y:S01]  /*43a0*/  BSSY B0, `(.L_x_48) ;  /* 0x0000018000007945 */ /* 0x000fe20003800000 */
[----:B------:R-:W-:-:S07]  /*43b0*/  SHF.R.U32.HI R18, RZ, 0x5, R3 ;  /* 0x00000005ff127819 */ /* 0x000fce0000011603 */
[----:B------:R-:W-:Y:S05]  /*43c0*/  @P0 BRA `(.L_x_49) ;  /* 0x0000000000540947 */ /* 0x000fea0003800000 */
[----:B------:R-:W1:Y:S01]  /*43d0*/  S2UR UR4, SR_CTAID.X ;  /* 0x00000000000479c3 */ /* 0x000e620000002500 */
[----:B------:R-:W-:Y:S02]  /*43e0*/  SHF.R.U32.HI R3, RZ, 0x2, R16 ;  /* 0x00000002ff037819 */ /* 0x000fe40000011610 */
[----:B------:R-:W-:Y:S02]  /*43f0*/  SHF.L.U32 R4, R18, 0x4, RZ ;  /* 0x0000000412047819 */ /* 0x000fe400000006ff */
[----:B------:R-:W-:-:S04]  /*4400*/  LOP3.LUT R3, R3, 0x7, RZ, 0xc0, !PT ;  /* 0x0000000703037812 */ /* 0x000fc800078ec0ff */
[----:B------:R-:W-:Y:S01]  /*4410*/  LOP3.LUT R3, R4, 0xfffffff0, R3, 0xe2, !PT ;  /* 0xfffffff004037812 */ /* 0x000fe200078ee203 */
[----:B-1----:R-:W-:-:S03]  /*4420*/  USHF.L.U32 UR6, UR4, 0x6, URZ ;  /* 0x0000000604067899 */ /* 0x002fc6000800063f */
[----:B------:R-:W-:Y:S02]  /*4430*/  ULDC.64 UR4, c[0x0][0x688] ;  /* 0x0001a20000047ab9 */ /* 0x000fe40000000a00 */
[----:B------:R-:W-:Y:S02]  /*4440*/  UIMAD UR4, UR36, UR4, UR6 ;  /* 0x00000004240472a4 */ /* 0x000fe4000f8e0206 */
[----:B------:R-:W-:Y:S02]  /*4450*/  LOP3.LUT R4, R3, UR6, RZ, 0xfc, !PT ;  /* 0x0000000603047c12 */ /* 0x000fe4000f8efcff */
[----:B------:R-:W-:-:S03]  /*4460*/  UIMAD UR4, UR37, UR5, UR4 ;  /* 0x00000005250472a4 */ /* 0x000fc6000f8e0204 */
[C---:B------:R-:W-:Y:S01]  /*4470*/  VIADD R7, R4.reuse, 0x8 ;  /* 0x0000000804077836 */ /* 0x040fe20000000000 */
[----:B------:R-:W-:Y:S02]  /*4480*/  ULDC UR5, c[0x0][0x288] ;  /* 0x0000a20000057ab9 */ /* 0x000fe40000000800 */
[----:B------:R-:W-:Y:S02]  /*4490*/  ISETP.GE.U32.AND P0, PT, R4, UR5, PT ;  /* 0x0000000504007c0c */ /* 0x000fe4000bf06070 */
[----:B------:R-:W-:Y:S02]  /*44a0*/  IADD3 R3, P2, R3, UR4, RZ ;  /* 0x0000000403037c10 */ /* 0x000fe4000ff5e0ff */
[----:B------:R-:W-:Y:S01]  /*44b0*/  ISETP.GE.U32.AND P1, PT, R7, UR5, PT ;  /* 0x0000000507007c0c */ /* 0x000fe2000bf26070 */
[----:B------:R-:W-:Y:S02]  /*44c0*/  ULDC.64 UR4, c[0x0][0x680] ;  /* 0x0001a00000047ab9 */ /* 0x000fe40000000a00 */
[----:B------:R-:W-:Y:S01]  /*44d0*/  IMAD.X R4, RZ, RZ, RZ, P2 ;  /* 0x000000ffff047224 */ /* 0x000fe200010e06ff */
[----:B------:R-:W-:-:S04]  /*44e0*/  LEA R8, P2, R3, UR4, 0x2 ;  /* 0x0000000403087c11 */ /* 0x000fc8000f8410ff */
[----:B------:R-:W-:-:S05]  /*44f0*/  LEA.HI.X R9, R3, UR5, R4, 0x2, P2 ;  /* 0x0000000503097c11 */ /* 0x000fca00090f1404 */
[----:B------:R1:W-:Y:S04]  /*4500*/  @!P0 STG.E desc[UR8][R8.64], R6 ;  /* 0x0000000608008986 */ /* 0x0003e8000c101908 */
[----:B------:R1:W-:Y:S02]  /*4510*/  @!P1 STG.E desc[UR8][R8.64+0x20], R5 ;  /* 0x0000200508009986 */ /* 0x0003e4000c101908 */
.L_x_49:
[----:B------:R-:W-:Y:S05]  /*4520*/  BSYNC B0 ;  /* 0x0000000000007941 */ /* 0x000fea0003800000 */
.L_x_48:
[----:B------:R-:W-:Y:S01]  /*4530*/  ULDC.64 UR4, c[0x0][0x730] ;  /* 0x0001cc0000047ab9 */ /* 0x000fe20000000a00 */
[-C--:B------:R-:W-:Y:S01]  /*4540*/  FMUL R23, R58, R0.reuse ;  /* 0x000000003a177220 */ /* 0x080fe20000400000 */
[----:B------:R-:W-:Y:S01]  /*4550*/  ISETP.NE.U32.AND P0, PT, RZ, UR4, PT ;  /* 0x00000004ff007c0c */ /* 0x000fe2000bf05070 */
[-C--:B------:R-:W-:Y:S01]  /*4560*/  FMUL R59, R59, R0.reuse ;  /* 0x000000003b3b7220 */ /* 0x080fe20000400000 */
[-C--:B------:R-:W-:Y:S01]  /*4570*/  FMUL R25, R62, R0.reuse ;  /* 0x000000003e197220 */ /* 0x080fe20000400000 */
[----:B------:R-:W-:Y:S01]  /*4580*/  FMUL R63, R63, R0 ;  /* 0x000000003f3f7220 */ /* 0x000fe20000400000 */
[----:B------:R-:W-:-:S13]  /*4590*/  ISETP.NE.AND.EX P0, PT, RZ, UR5, PT, P0 ;  /* 0x00000005ff007c0c */ /* 0x000fda000bf05300 */
[----:B------:R-:W-:Y:S05]  /*45a0*/  @P0 BRA `(.L_x_50) ;  /* 0x0000000000200947 */ /* 0x000fea0003800000 */
[----:B------:R-:W-:Y:S02]  /*45b0*/  ULDC.64 UR4, c[0x0][0x728] ;  /* 0x0001ca0000047ab9 */ /* 0x000fe40000000a00 */
[----:B------:R-:W-:-:S04]  /*45c0*/  ISETP.NE.U32.AND P0, PT, RZ, UR4, PT ;  /* 0x00000004ff007c0c */ /* 0x000fc8000bf05070 */
[----:B------:R-:W-:-:S13]  /*45d0*/  ISETP.NE.AND.EX P0, PT, RZ, UR5, PT, P0 ;  /* 0x00000005ff007c0c */ /* 0x000fda000bf05300 */
[----:B------:R-:W-:Y:S05]  /*45e0*/  @!P0 BRA `(.L_x_51) ;  /* 0x00000000000c8947 */ /* 0x000fea0003800000 */
[----:B-1----:R-:W1:Y:S02]  /*45f0*/  LDC.64 R4, c[0x0][0x728] ;  /* 0x0001ca00ff047b82 */ /* 0x002e640000000a00 */
[----:B-1----:R3:W5:Y:S01]  /*4600*/  LDG.E R4, desc[UR8][R4.64] ;  /* 0x0000000804047981 */ /* 0x002762000c1e1900 */
[----:B------:R-:W-:Y:S05]  /*4610*/  BRA `(.L_x_50) ;  /* 0x0000000000047947 */ /* 0x000fea0003800000 */
.L_x_51:
[----:B------:R-:W2:Y:S02]  /*4620*/  LDC R4, c[0x0][0x720] ;  /* 0x0001c800ff047b82 */ /* 0x000ea40000000800 */
.L_x_50:
[----:B------:R-:W-:Y:S02]  /*4630*/  MOV R0, RZ ;  /* 0x000000ff00007202 */ /* 0x000fe40000000f00 */
[----:B--2--5:R-:W-:Y:S02]  /*4640*/  MOV R22, R4 ;  /* 0x0000000400167202 */ /* 0x024fe40000000f00 */
[----:B------:R-:W-:-:S13]  /*4650*/  LOP3.LUT P0, RZ, R0, 0x9f, RZ, 0xc0, !PT ;  /* 0x0000009f00ff7812 */ /* 0x000fda000780c0ff */
[----:B------:R-:W-:Y:S05]  /*4660*/  @!P0 BRA `(.L_x_52) ;  /* 0x0000000000408947 */ /* 0x000fea0003800000 */
[----:B------:R-:W-:Y:S01]  /*4670*/  MOV R0, 0x0 ;  /* 0x0000000000007802 */ /* 0x000fe20000000f00 */
[----:B------:R-:W-:Y:S01]  /*4680*/  ULDC.64 UR4, c[0x4][0x68] ;  /* 0x01001a0000047ab9 */ /* 0x000fe20000000a00 */
[----:B------:R-:W-:Y:S01]  /*4690*/  ULDC.64 UR6, c[0x4][0x8] ;  /* 0x0100020000067ab9 */ /* 0x000fe20000000a00 */
[----:B------:R-:W-:Y:S01]  /*46a0*/  IMAD.U32 R4, RZ, RZ, UR4 ;  /* 0x00000004ff047e24 */ /* 0x000fe2000f8e00ff */
[----:B------:R2:W4:Y:S01]  /*46b0*/  LDC.64 R14, c[0x4][R0] ;  /* 0x01000000000e7b82 */ /* 0x0005220000000a00 */
[----:B-1-3--:R-:W-:Y:S01]  /*46c0*/  IMAD.U32 R5, RZ, RZ, UR5 ;  /* 0x00000005ff057e24 */ /* 0x00afe2000f8e00ff */
[----:B------:R-:W-:Y:S01]  /*46d0*/  ULDC.64 UR4, c[0x4][0x70] ;  /* 0x01001c0000047ab9 */ /* 0x000fe20000000a00 */
[----:B------:R-:W-:Y:S01]  /*46e0*/  IMAD.U32 R10, RZ, RZ, UR6 ;  /* 0x00000006ff0a7e24 */ /* 0x000fe2000f8e00ff */
[----:B------:R-:W-:Y:S01]  /*46f0*/  MOV R6, UR4 ;  /* 0x0000000400067c02 */ /* 0x000fe20008000f00 */
[----:B------:R-:W-:Y:S01]  /*4700*/  IMAD.U32 R7, RZ, RZ, UR5 ;  /* 0x00000005ff077e24 */ /* 0x000fe2000f8e00ff */
[----:B------:R-:W-:Y:S01]  /*4710*/  MOV R11, UR7 ;  /* 0x00000007000b7c02 */ /* 0x000fe20008000f00 */
[----:B------:R-:W-:Y:S01]  /*4720*/  IMAD.MOV.U32 R8, RZ, RZ, 0x70 ;  /* 0x00000070ff087424 */ /* 0x000fe200078e00ff */
[----:B------:R-:W-:Y:S01]  /*4730*/  MOV R13, RZ ;  /* 0x000000ff000d7202 */ /* 0x000fe20000000f00 */
[----:B--2---:R-:W-:-:S07]  /*4740*/  IMAD.MOV.U32 R12, RZ, RZ, 0x1 ;  /* 0x00000001ff0c7424 */ /* 0x004fce00078e00ff */
[----:B------:R-:W-:-:S07]  /*4750*/  LEPC R20, `(.L_x_52) ;  /* 0x000000001014794e */ /* 0x000fce0000000000 */
[----:B----4-:R-:W-:Y:S05]  /*4760*/  CALL.ABS.NOINC R14 ;  /* 0x000000000e007343 */ /* 0x010fea0003c00000 */
.L_x_52:
        /* <DEDUP_REMOVED lines=18> */
.L_x_53:
[----:B------:R-:W-:Y:S01]  /*4890*/  ULDC.64 UR4, c[0x0][0x730] ;  /* 0x0001cc0000047ab9 */ /* 0x000fe20000000a00 */
[----:B------:R-:W-:Y:S01]  /*48a0*/  IADD3 R17, R17, 0x1f, RZ ;  /* 0x0000001f11117810 */ /* 0x000fe20007ffe0ff */
[----:B------:R-:W-:Y:S01]  /*48b0*/  IMAD.SHL.U32 R0, R16, 0x10, RZ ;  /* 0x0000001010007824 */ /* 0x000fe200078e00ff */
[----:B------:R-:W-:Y:S01]  /*48c0*/  ISETP.NE.U32.AND P0, PT, RZ, UR4, PT ;  /* 0x00000004ff007c0c */ /* 0x000fe2000bf05070 */
[----:B------:R-:W-:Y:S01]  /*48d0*/  IMAD R19, R18, 0x10, R19 ;  /* 0x0000001012137824 */ /* 0x000fe200078e0213 */
[----:B------:R-:W-:Y:S01]  /*48e0*/  SHF.R.U32.HI R4, RZ, 0x1, R16 ;  /* 0x00000001ff047819 */ /* 0x000fe20000011610 */
[----:B------:R-:W-:Y:S01]  /*48f0*/  IMAD.SHL.U32 R16, R16, 0x2, RZ ;  /* 0x0000000210107824 */ /* 0x000fe200078e00ff */
[----:B------:R-:W-:Y:S02]  /*4900*/  ISETP.NE.AND.EX P0, PT, RZ, UR5, PT, P0 ;  /* 0x00000005ff007c0c */ /* 0x000fe4000bf05300 */
[C---:B------:R-:W-:Y:S02]  /*4910*/  LOP3.LUT R3, R0.reuse, 0x40, RZ, 0xc0, !PT ;  /* 0x0000004000037812 */ /* 0x040fe400078ec0ff */
[----:B------:R-:W-:-:S02]  /*4920*/  LOP3.LUT R0, R0, 0x80, RZ, 0xc0, !PT ;  /* 0x0000008000007812 */ /* 0x000fc400078ec0ff */
[----:B------:R-:W-:-:S03]  /*4930*/  LOP3.LUT R3, R3, 0x8, R4, 0xf8, !PT ;  /* 0x0000000803037812 */ /* 0x000fc600078ef804 */
[----:B------:R-:W-:Y:S01]  /*4940*/  IMAD.U32 R0, R19, 0x10, R0 ;  /* 0x0000001013007824 */ /* 0x000fe200078e0000 */
[----:B------:R-:W-:-:S03]  /*4950*/  LOP3.LUT R3, R3, 0x8, R16, 0x78, !PT ;  /* 0x0000000803037812 */ /* 0x000fc600078e7810 */
[----:B------:R-:W2:Y:S01]  /*4960*/  @P0 LDC R22, c[0x0][0x720] ;  /* 0x0001c800ff160b82 */ /* 0x000ea20000000800 */
[----:B------:R-:W-:Y:S02]  /*4970*/  ISETP.GT.U32.AND P0, PT, R17, 0x3e, PT ;  /* 0x0000003e1100780c */ /* 0x000fe40003f04070 */
[----:B------:R-:W-:Y:S01]  /*4980*/  IADD3 R3, R3, R0, RZ ;  /* 0x0000000003037210 */ /* 0x000fe20007ffe0ff */
[-C--:B--2---:R-:W-:Y:S01]  /*4990*/  FMUL R56, R56, R22.reuse ;  /* 0x0000001638387220 */ /* 0x084fe20000400000 */
[-C--:B------:R-:W-:Y:S01]  /*49a0*/  FMUL R57, R57, R22.reuse ;  /* 0x0000001639397220 */ /* 0x080fe20000400000 */
[-C--:B------:R-:W-:Y:S01]  /*49b0*/  FMUL R4, R23, R22.reuse ;  /* 0x0000001617047220 */ /* 0x080fe20000400000 */
[-C--:B-1-3--:R-:W-:Y:S01]  /*49c0*/  FMUL R5, R59, R22.reuse ;  /* 0x000000163b057220 */ /* 0x08afe20000400000 */
[-C--:B------:R-:W-:Y:S01]  /*49d0*/  FMUL R60, R60, R22.reuse ;  /* 0x000000163c3c7220 */ /* 0x080fe20000400000 */
[-C--:B------:R-:W-:Y:S01]  /*49e0*/  FMUL R61, R61, R22.reuse ;  /* 0x000000163d3d7220 */ /* 0x080fe20000400000 */
[-C--:B------:R-:W-:Y:S01]  /*49f0*/  FMUL R6, R25, R22.reuse ;  /* 0x0000001619067220 */ /* 0x080fe20000400000 */
[----:B------:R-:W-:Y:S01]  /*4a00*/  FMUL R7, R63, R22 ;  /* 0x000000163f077220 */ /* 0x000fe20000400000 */
[----:B------:R-:W-:-:S02]  /*4a10*/  F2FP.BF16.F32.PACK_AB R56, R57, R56 ;  /* 0x000000383938723e */ /* 0x000fc400000010ff */
[----:B------:R-:W-:Y:S02]  /*4a20*/  F2FP.BF16.F32.PACK_AB R57, R5, R4 ;  /* 0x000000040539723e */ /* 0x000fe400000010ff */
[----:B------:R-:W-:Y:S02]  /*4a30*/  F2FP.BF16.F32.PACK_AB R58, R61, R60 ;  /* 0x0000003c3d3a723e */ /* 0x000fe400000010ff */
[----:B------:R-:W-:Y:S01]  /*4a40*/  F2FP.BF16.F32.PACK_AB R59, R7, R6 ;  /* 0x00000006073b723e */ /* 0x000fe200000010ff */
[----:B------:R-:W-:Y:S06]  /*4a50*/  @P0 BRA `(.L_x_54) ;  /* 0x0000000000040947 */ /* 0x000fec0003800000 */
[----:B------:R-:W-:-:S04]  /*4a60*/  DEPBAR.LE SB0, 0x0 ;  /* 0x000080000000791a */ /* 0x000fc80000000000 */
.L_x_54:
[----:B------:R-:W-:Y:S05]  /*4a70*/  WARPSYNC.ALL ;  /* 0x0000000000007948 */ /* 0x000fea0003800000 */
[----:B------:R-:W-:Y:S01]  /*4a80*/  BAR.SYNC.DEFER_BLOCKING 0x1, 0x80 ;  /* 0x0042000000007b1d */ /* 0x000fe20000010000 */
[----:B------:R-:W-:-:S05]  /*4a90*/  IMAD R3, R3, 0x2, R2 ;  /* 0x0000000203037824 */ /* 0x000fca00078e0202 */
[----:B------:R-:W-:Y:S01]  /*4aa0*/  BSSY B0, `(.L_x_55) ;  /* 0x0000015000007945 */ /* 0x000fe20003800000 */
[----:B------:R1:W-:Y:S01]  /*4ab0*/  STSM.16.M88.4 [R3], R56 ;  /* 0x0000003803007844 */ /* 0x0003e20000000200 */
[----:B------:R-:W-:Y:S01]  /*4ac0*/  @!PT LDS RZ, [RZ] ;  /* 0x00000000fffff984 */ /* 0x000fe20000000800 */
[----:B------:R-:W-:Y:S01]  /*4ad0*/  @!PT LDS RZ, [RZ] ;  /* 0x00000000fffff984 */ /* 0x000fe20000000800 */
[----:B------:R-:W-:Y:S01]  /*4ae0*/  @!PT LDS RZ, [RZ] ;  /* 0x00000000fffff984 */ /* 0x000fe20000000800 */
[----:B------:R-:W-:Y:S01]  /*4af0*/  @!PT LDS RZ, [RZ] ;  /* 0x00000000fffff984 */ /* 0x000fe20000000800 */
[----:B------:R2:W-:Y:S06]  /*4b00*/  MEMBAR.ALL.CTA ;  /* 0x0000000000007992 */ /* 0x0005ec0000008000 */
[----:B--2---:R-:W2:Y:S02]  /*4b10*/  FENCE.VIEW.ASYNC.S ;  /* 0x00000000000073c6 */ /* 0x004ea40000000000 */
[----:B--2---:R-:W-:Y:S06]  /*4b20*/  BAR.SYNC.DEFER_BLOCKING 0x1, 0x80 ;  /* 0x0042000000007b1d */ /* 0x004fec0000010000 */
[----:B------:R-:W-:Y:S05]  /*4b30*/  @P0 BRA `(.L_x_56) ;  /* 0x00000000002c0947 */ /* 0x000fea0003800000 */
[----:B------:R-:W2:Y:S01]  /*4b40*/  S2UR UR10, SR_CTAID.X ;  /* 0x00000000000a79c3 */ /* 0x000ea20000002500 */
[----:B------:R-:W-:Y:S01]  /*4b50*/  ULDC.64 UR4, c[0x0][0x198] ;  /* 0x0000660000047ab9 */ /* 0x000fe20000000a00 */
[----:B------:R-:W-:Y:S01]  /*4b60*/  R2UR UR8, R2 ;  /* 0x00000000020872ca */ /* 0x000fe200000e0000 */
[----:B------:R-:W-:Y:S01]  /*4b70*/  UIADD3 UR4, UP0, UR4, 0x670, URZ ;  /* 0x0000067004047890 */ /* 0x000fe2000ff1e03f */
[----:B------:R-:W-:Y:S01]  /*4b80*/  UMOV UR9, URZ ;  /* 0x0000003f00097c82 */ /* 0x000fe20008000000 */
[----:B------:R-:W-:Y:S02]  /*4b90*/  UMOV UR11, UR36 ;  /* 0x00000024000b7c82 */ /* 0x000fe40008000000 */
[----:B------:R-:W-:Y:S01]  /*4ba0*/  UIADD3.X UR5, URZ, UR5, URZ, UP0, !UPT ;  /* 0x000000053f057290 */ /* 0x000fe200087fe43f */
[----:B------:R-:W-:Y:S01]  /*4bb0*/  UMOV UR12, UR37 ;  /* 0x00000025000c7c82 */ /* 0x000fe20008000000 */
[----:B--2---:R-:W-:-:S09]  /*4bc0*/  USHF.L.U32 UR10, UR10, 0x6, URZ ;  /* 0x000000060a0a7899 */ /* 0x004fd2000800063f */
[----:B------:R2:W-:Y:S02]  /*4bd0*/  UTMASTG.4D [UR8], [UR4] ;  /* 0x00000008040073b5 */ /* 0x0005e40008018000 */
[----:B--2---:R0:W-:Y:S02]  /*4be0*/  UTMACMDFLUSH ;  /* 0x00000000000079b7 */ /* 0x0041e40000000000 */
.L_x_56:
[----:B------:R-:W-:Y:S05]  /*4bf0*/  BSYNC B0 ;  /* 0x0000000000007941 */ /* 0x000fea0003800000 */
.L_x_55:
[----:B------:R-:W-:-:S04]  /*4c00*/  DEPBAR.LE SB0, 0x0 ;  /* 0x000080000000791a */ /* 0x000fc80000000000 */
[----:B------:R-:W-:Y:S05]  /*4c10*/  EXIT ;  /* 0x000000000000794d */ /* 0x000fea0003800000 */
.L_x_7:
[----:B-1----:R1:W2:Y:S02]  /*4c20*/  SYNCS.PHASECHK.TRANS64.TRYWAIT P2, [R3+URZ+0x2848], R0 ;  /* 0x00284800030075a7 */ /* 0x0022a4000804017f */
[----:B--2---:R-:W-:Y:S05]  /*4c30*/  @!P2 NANOSLEEP.SYNCS 0x989680 ;  /* 0x009896800000a95d */ /* 0x004fea0003900000 */
[----:B------:R-:W2:Y:S02]  /*4c40*/  @!P2 SYNCS.PHASECHK.TRANS64 P2, [R3+URZ+0x2848], R0 ;  /* 0x002848000300a5a7 */ /* 0x000ea4000804007f */
[----:B--2---:R-:W-:Y:S05]  /*4c50*/  @!P2 BRA `(.L_x_7) ;  /* 0xfffffffc00f0a947 */ /* 0x004fea000383ffff */
[----:B------:R-:W-:Y:S05]  /*4c60*/  BRA `(.L_x_57) ;  /* 0xffffffb800847947 */ /* 0x000fea000383ffff */
.L_x_12:
[----:B-1----:R1:W2:Y:S02]  /*4c70*/  SYNCS.PHASECHK.TRANS64.TRYWAIT P1, [R0+URZ+0x2820], R3 ;  /* 0x00282003000075a7 */ /* 0x0022a4000802017f */
[----:B--2---:R-:W-:Y:S05]  /*4c80*/  @!P1 NANOSLEEP.SYNCS 0x989680 ;  /* 0x009896800000995d */ /* 0x004fea0003900000 */
[----:B------:R-:W2:Y:S02]  /*4c90*/  @!P1 SYNCS.PHASECHK.TRANS64 P1, [R0+URZ+0x2820], R3 ;  /* 0x00282003000095a7 */ /* 0x000ea4000802007f */
[----:B--2---:R-:W-:Y:S05]  /*4ca0*/  @!P1 BRA `(.L_x_12) ;  /* 0xfffffffc00f09947 */ /* 0x004fea000383ffff */
[----:B------:R-:W-:Y:S05]  /*4cb0*/  BRA `(.L_x_58) ;  /* 0xffffffbc00207947 */ /* 0x000fea000383ffff */
.L_x_14:
[----:B-1----:R1:W2:Y:S02]  /*4cc0*/  SYNCS.PHASECHK.TRANS64.TRYWAIT P1, [R0+URZ+0x2820], R3 ;  /* 0x00282003000075a7 */ /* 0x0022a4000802017f */
[----:B--2---:R-:W-:Y:S05]  /*4cd0*/  @!P1 NANOSLEEP.SYNCS 0x989680 ;  /* 0x009896800000995d */ /* 0x004fea0003900000 */
[----:B------:R-:W2:Y:S02]  /*4ce0*/  @!P1 SYNCS.PHASECHK.TRANS64 P1, [R0+URZ+0x2820], R3 ;  /* 0x00282003000095a7 */ /* 0x000ea4000802007f */
[----:B--2---:R-:W-:Y:S05]  /*4cf0*/  @!P1 BRA `(.L_x_14) ;  /* 0xfffffffc00f09947 */ /* 0x004fea000383ffff */
[----:B------:R-:W-:Y:S05]  /*4d00*/  BRA `(.L_x_59) ;  /* 0xffffffbc00787947 */ /* 0x000fea000383ffff */
.L_x_17:
[----:B-1----:R1:W2:Y:S02]  /*4d10*/  SYNCS.PHASECHK.TRANS64.TRYWAIT P1, [R2+URZ+0x2820], R3 ;  /* 0x00282003020075a7 */ /* 0x0022a4000802017f */
[----:B--2---:R-:W-:Y:S05]  /*4d20*/  @!P1 NANOSLEEP.SYNCS 0x989680 ;  /* 0x009896800000995d */ /* 0x004fea0003900000 */
[----:B------:R-:W2:Y:S02]  /*4d30*/  @!P1 SYNCS.PHASECHK.TRANS64 P1, [R2+URZ+0x2820], R3 ;  /* 0x00282003020095a7 */ /* 0x000ea4000802007f */
[----:B--2---:R-:W-:Y:S05]  /*4d40*/  @!P1 BRA `(.L_x_17) ;  /* 0xfffffffc00f09947 */ /* 0x004fea000383ffff */
[----:B------:R-:W-:Y:S05]  /*4d50*/  BRA `(.L_x_60) ;  /* 0xffffffbc00ec7947 */ /* 0x000fea000383ffff */
.L_x_19:
[----:B-1----:R1:W2:Y:S02]  /*4d60*/  SYNCS.PHASECHK.TRANS64.TRYWAIT P1, [R3+URZ+0x2820], R0 ;  /* 0x00282000030075a7 */ /* 0x0022a4000802017f */
[----:B--2---:R-:W-:Y:S05]  /*4d70*/  @!P1 NANOSLEEP.SYNCS 0x989680 ;  /* 0x009896800000995d */ /* 0x004fea0003900000 */
[----:B------:R-:W2:Y:S02]  /*4d80*/  @!P1 SYNCS.PHASECHK.TRANS64 P1, [R3+URZ+0x2820], R0 ;  /* 0x00282000030095a7 */ /* 0x000ea4000802007f */
[----:B--2---:R-:W-:Y:S05]  /*4d90*/  @!P1 BRA `(.L_x_19) ;  /* 0xfffffffc00f09947 */ /* 0x004fea000383ffff */
[----:B------:R-:W-:Y:S05]  /*4da0*/  BRA `(.L_x_61) ;  /* 0xffffffc0005c7947 */ /* 0x000fea000383ffff */
.L_x_21:
[----:B-1----:R1:W2:Y:S02]  /*4db0*/  SYNCS.PHASECHK.TRANS64.TRYWAIT P1, [R2+URZ+0x2840], R57 ;  /* 0x00284039020075a7 */ /* 0x0022a4000802017f */
[----:B--2---:R-:W-:Y:S05]  /*4dc0*/  @!P1 NANOSLEEP.SYNCS 0x989680 ;  /* 0x009896800000995d */ /* 0x004fea0003900000 */
[----:B------:R-:W2:Y:S02]  /*4dd0*/  @!P1 SYNCS.PHASECHK.TRANS64 P1, [R2+URZ+0x2840], R57 ;  /* 0x00284039020095a7 */ /* 0x000ea4000802007f */
[----:B--2---:R-:W-:Y:S05]  /*4de0*/  @!P1 BRA `(.L_x_21) ;  /* 0xfffffffc00f09947 */ /* 0x004fea000383ffff */
[----:B------:R-:W-:Y:S05]  /*4df0*/  BRA `(.L_x_62) ;  /* 0xffffffc000d47947 */ /* 0x000fea000383ffff */
.L_x_22:
[----:B--2---:R2:W3:Y:S02]  /*4e00*/  SYNCS.PHASECHK.TRANS64.TRYWAIT P1, [R2+URZ+0x2800], R57 ;  /* 0x00280039020075a7 */ /* 0x0044e4000802017f */
[----:B---3--:R-:W-:Y:S05]  /*4e10*/  @!P1 NANOSLEEP.SYNCS 0x989680 ;  /* 0x009896800000995d */ /* 0x008fea0003900000 */
[----:B------:R-:W3:Y:S02]  /*4e20*/  @!P1 SYNCS.PHASECHK.TRANS64 P1, [R2+URZ+0x2800], R57 ;  /* 0x00280039020095a7 */ /* 0x000ee4000802007f */
[----:B---3--:R-:W-:Y:S05]  /*4e30*/  @!P1 BRA `(.L_x_22) ;  /* 0xfffffffc00f09947 */ /* 0x008fea000383ffff */
[----:B------:R-:W-:Y:S05]  /*4e40*/  BRA `(.L_x_63) ;  /* 0xffffffc000cc7947 */ /* 0x000fea000383ffff */
.L_x_23:
[----:B-1----:R1:W3:Y:S02]  /*4e50*/  SYNCS.PHASECHK.TRANS64.TRYWAIT P6, [R2+URZ+0x2808], R57 ;  /* 0x00280839020075a7 */ /* 0x0022e400080c017f */
[----:B---3--:R-:W-:Y:S05]  /*4e60*/  @!P6 NANOSLEEP.SYNCS 0x989680 ;  /* 0x009896800000e95d */ /* 0x008fea0003900000 */
[----:B------:R-:W3:Y:S02]  /*4e70*/  @!P6 SYNCS.PHASECHK.TRANS64 P6, [R2+URZ+0x2808], R57 ;  /* 0x002808390200e5a7 */ /* 0x000ee400080c007f */
[----:B---3--:R-:W-:Y:S05]  /*4e80*/  @!P6 BRA `(.L_x_23) ;  /* 0xfffffffc00f0e947 */ /* 0x008fea000383ffff */
[----:B------:R-:W-:Y:S05]  /*4e90*/  BRA `(.L_x_64) ;  /* 0xffffffcc00287947 */ /* 0x000fea000383ffff */
.L_x_25:
[----:B-1----:R1:W2:Y:S02]  /*4ea0*/  SYNCS.PHASECHK.TRANS64.TRYWAIT P1, [R9+URZ+0x2800], R0 ;  /* 0x00280000090075a7 */ /* 0x0022a4000802017f */
[----:B--2---:R-:W-:Y:S05]  /*4eb0*/  @!P1 NANOSLEEP.SYNCS 0x989680 ;  /* 0x009896800000995d */ /* 0x004fea0003900000 */
[----:B------:R-:W2:Y:S02]  /*4ec0*/  @!P1 SYNCS.PHASECHK.TRANS64 P1, [R9+URZ+0x2800], R0 ;  /* 0x00280000090095a7 */ /* 0x000ea4000802007f */
[----:B--2---:R-:W-:Y:S05]  /*4ed0*/  @!P1 BRA `(.L_x_25) ;  /* 0xfffffffc00f09947 */ /* 0x004fea000383ffff */
[----:B------:R-:W-:Y:S05]  /*4ee0*/  BRA `(.L_x_65) ;  /* 0xffffffd400747947 */ /* 0x000fea000383ffff */
.L_x_28:
[----:B-1----:R1:W2:Y:S02]  /*4ef0*/  SYNCS.PHASECHK.TRANS64.TRYWAIT P2, [R0+URZ+0x2820], R9 ;  /* 0x00282009000075a7 */ /* 0x0022a4000804017f */
[----:B--2---:R-:W-:Y:S05]  /*4f00*/  @!P2 NANOSLEEP.SYNCS 0x989680 ;  /* 0x009896800000a95d */ /* 0x004fea0003900000 */
[----:B------:R-:W2:Y:S02]  /*4f10*/  @!P2 SYNCS.PHASECHK.TRANS64 P2, [R0+URZ+0x2820], R9 ;  /* 0x002820090000a5a7 */ /* 0x000ea4000804007f */
[----:B--2---:R-:W-:Y:S05]  /*4f20*/  @!P2 BRA `(.L_x_28) ;  /* 0xfffffffc00f0a947 */ /* 0x004fea000383ffff */
[----:B------:R-:W-:Y:S05]  /*4f30*/  BRA `(.L_x_66) ;  /* 0xffffffd400a47947 */ /* 0x000fea000383ffff */
.L_x_31:
[----:B-1----:R1:W2:Y:S02]  /*4f40*/  SYNCS.PHASECHK.TRANS64.TRYWAIT P2, [R23+URZ+0x2800], R64 ;  /* 0x00280040170075a7 */ /* 0x0022a4000804017f */
[----:B--2---:R-:W-:Y:S05]  /*4f50*/  @!P2 NANOSLEEP.SYNCS 0x989680 ;  /* 0x009896800000a95d */ /* 0x004fea0003900000 */
[----:B------:R-:W2:Y:S02]  /*4f60*/  @!P2 SYNCS.PHASECHK.TRANS64 P2, [R23+URZ+0x2800], R64 ;  /* 0x002800401700a5a7 */ /* 0x000ea4000804007f */
[----:B--2---:R-:W-:Y:S05]  /*4f70*/  @!P2 BRA `(.L_x_31) ;  /* 0xfffffffc00f0a947 */ /* 0x004fea000383ffff */
[----:B------:R-:W-:Y:S05]  /*4f80*/  BRA `(.L_x_67) ;  /* 0xffffffdc00247947 */ /* 0x000fea000383ffff */
.L_x_35:
[----:B-1----:R1:W2:Y:S02]  /*4f90*/  SYNCS.PHASECHK.TRANS64.TRYWAIT P1, [R18+URZ+0x2820], R19 ;  /* 0x00282013120075a7 */ /* 0x0022a4000802017f */
[----:B--2---:R-:W-:Y:S05]  /*4fa0*/  @!P1 NANOSLEEP.SYNCS 0x989680 ;  /* 0x009896800000995d */ /* 0x004fea0003900000 */
[----:B------:R-:W2:Y:S02]  /*4fb0*/  @!P1 SYNCS.PHASECHK.TRANS64 P1, [R18+URZ+0x2820], R19 ;  /* 0x00282013120095a7 */ /* 0x000ea4000802007f */
[----:B--2---:R-:W-:Y:S05]  /*4fc0*/  @!P1 BRA `(.L_x_35) ;  /* 0xfffffffc00f09947 */ /* 0x004fea000383ffff */
[----:B------:R-:W-:Y:S05]  /*4fd0*/  BRA `(.L_x_68) ;  /* 0xffffffec00187947 */ /* 0x000fea000383ffff */
        .weak           $__internal_0_$__cuda_sm20_rcp_rn_f32_slowpath
        .type           $__internal_0_$__cuda_sm20_rcp_rn_f32_slowpath,@function
        .size           $__internal_0_$__cuda_sm20_rcp_rn_f32_slowpath,(.L_x_74 - $__internal_0_$__cuda_sm20_rcp_rn_f32_slowpath)
$__internal_0_$__cuda_sm20_rcp_rn_f32_slowpath:
[----:B------:R-:W-:Y:S01]  /*4fe0*/  IMAD.SHL.U32 R3, R4, 0x2, RZ ;  /* 0x0000000204037824 */ /* 0x000fe200078e00ff */
[----:B------:R-:W-:Y:S04]  /*4ff0*/  BSSY B2, `(.L_x_69) ;  /* 0x0000030000027945 */ /* 0x000fe80003800000 */
[----:B------:R-:W-:-:S04]  /*5000*/  SHF.R.U32.HI R19, RZ, 0x18, R3 ;  /* 0x00000018ff137819 */ /* 0x000fc80000011603 */
[----:B------:R-:W-:-:S13]  /*5010*/  ISETP.NE.U32.AND P0, PT, R19, RZ, PT ;  /* 0x000000ff1300720c */ /* 0x000fda0003f05070 */
[----:B------:R-:W-:Y:S05]  /*5020*/  @P0 BRA `(.L_x_70) ;  /* 0x0000000000280947 */ /* 0x000fea0003800000 */
[----:B------:R-:W-:-:S04]  /*5030*/  SHF.L.U32 R3, R4, 0x1, RZ ;  /* 0x0000000104037819 */ /* 0x000fc800000006ff */
[----:B------:R-:W-:-:S13]  /*5040*/  ISETP.NE.AND P0, PT, R3, RZ, PT ;  /* 0x000000ff0300720c */ /* 0x000fda0003f05270 */
[----:B------:R-:W-:Y:S01]  /*5050*/  @P0 FFMA R11, R4, 1.84467440737095516160e+19, RZ ;  /* 0x5f800000040b0823 */ /* 0x000fe200000000ff */
[----:B------:R-:W-:Y:S08]  /*5060*/  @!P0 MUFU.RCP R10, R4 ;  /* 0x00000004000a8308 */ /* 0x000ff00000001000 */
[----:B------:R-:W1:Y:S02]  /*5070*/  @P0 MUFU.RCP R12, R11 ;  /* 0x0000000b000c0308 */ /* 0x000e640000001000 */
[----:B-1----:R-:W-:-:S04]  /*5080*/  @P0 FFMA R3, R11, R12, -1 ;  /* 0xbf8000000b030423 */ /* 0x002fc8000000000c */
[----:B------:R-:W-:-:S04]  /*5090*/  @P0 FADD.FTZ R3, -R3, -RZ ;  /* 0x800000ff03030221 */ /* 0x000fc80000010100 */
[----:B------:R-:W-:-:S04]  /*50a0*/  @P0 FFMA R3, R12, R3, R12 ;  /* 0x000000030c030223 */ /* 0x000fc8000000000c */
[----:B------:R-:W-:Y:S01]  /*50b0*/  @P0 FFMA R10, R3, 1.84467440737095516160e+19, RZ ;  /* 0x5f800000030a0823 */ /* 0x000fe200000000ff */
[----:B------:R-:W-:Y:S06]  /*50c0*/  BRA `(.L_x_71) ;  /* 0x0000000000887947 */ /* 0x000fec0003800000 */
.L_x_70:
[----:B------:R-:W-:-:S05]  /*50d0*/  VIADD R20, R19, 0xffffff03 ;  /* 0xffffff0313147836 */ /* 0x000fca0000000000 */
[----:B------:R-:W-:-:S13]  /*50e0*/  ISETP.GT.U32.AND P0, PT, R20, 0x1, PT ;  /* 0x000000011400780c */ /* 0x000fda0003f04070 */
[----:B------:R-:W-:Y:S05]  /*50f0*/  @P0 BRA `(.L_x_72) ;  /* 0x0000000000780947 */ /* 0x000fea0003800000 */
[----:B------:R-:W-:Y:S01]  /*5100*/  LOP3.LUT R3, R4, 0x7fffff, RZ, 0xc0, !PT ;  /* 0x007fffff04037812 */ /* 0x000fe200078ec0ff */
[----:B------:R-:W-:-:S03]  /*5110*/  IMAD.MOV.U32 R13, RZ, RZ, 0x3 ;  /* 0x00000003ff0d7424 */ /* 0x000fc600078e00ff */
[----:B------:R-:W-:Y:S02]  /*5120*/  LOP3.LUT R3, R3, 0x3f800000, RZ, 0xfc, !PT ;  /* 0x3f80000003037812 */ /* 0x000fe400078efcff */
[----:B------:R-:W-:Y:S02]  /*5130*/  SHF.L.U32 R13, R13, R20, RZ ;  /* 0x000000140d0d7219 */ /* 0x000fe400000006ff */
[----:B------:R-:W1:Y:S02]  /*5140*/  MUFU.RCP R10, R3 ;  /* 0x00000003000a7308 */ /* 0x000e640000001000 */
[----:B-1----:R-:W-:-:S04]  /*5150*/  FFMA R11, R3, R10, -1 ;  /* 0xbf800000030b7423 */ /* 0x002fc8000000000a */
[----:B------:R-:W-:-:S04]  /*5160*/  FADD.FTZ R11, -R11, -RZ ;  /* 0x800000ff0b0b7221 */ /* 0x000fc80000010100 */
[CCC-:B------:R-:W-:Y:S01]  /*5170*/  FFMA.RM R12, R10.reuse, R11.reuse, R10.reuse ;  /* 0x0000000b0a0c7223 */ /* 0x1c0fe2000000400a */
[----:B------:R-:W-:-:S04]  /*5180*/  FFMA.RP R11, R10, R11, R10 ;  /* 0x0000000b0a0b7223 */ /* 0x000fc8000000800a */
[C---:B------:R-:W-:Y:S02]  /*5190*/  LOP3.LUT R10, R12.reuse, 0x7fffff, RZ, 0xc0, !PT ;  /* 0x007fffff0c0a7812 */ /* 0x040fe400078ec0ff */
[----:B------:R-:W-:Y:S02]  /*51a0*/  FSETP.NEU.FTZ.AND P0, PT, R12, R11, PT ;  /* 0x0000000b0c00720b */ /* 0x000fe40003f1d000 */
[----:B------:R-:W-:Y:S02]  /*51b0*/  LOP3.LUT R10, R10, 0x800000, RZ, 0xfc, !PT ;  /* 0x008000000a0a7812 */ /* 0x000fe400078efcff */
[----:B------:R-:W-:Y:S02]  /*51c0*/  SEL R11, RZ, 0xffffffff, !P0 ;  /* 0xffffffffff0b7807 */ /* 0x000fe40004000000 */
[----:B------:R-:W-:Y:S02]  /*51d0*/  LOP3.LUT R13, R13, R10, RZ, 0xc0, !PT ;  /* 0x0000000a0d0d7212 */ /* 0x000fe400078ec0ff */
[----:B------:R-:W-:-:S02]  /*51e0*/  IADD3 R11, -R11, RZ, RZ ;  /* 0x000000ff0b0b7210 */ /* 0x000fc40007ffe1ff */
[-C--:B------:R-:W-:Y:S02]  /*51f0*/  SHF.R.U32.HI R13, RZ, R20.reuse, R13 ;  /* 0x00000014ff0d7219 */ /* 0x080fe4000001160d */
[----:B------:R-:W-:Y:S02]  /*5200*/  LOP3.LUT P1, RZ, R11, R20, R10, 0xf8, !PT ;  /* 0x000000140bff7212 */ /* 0x000fe4000782f80a */
[C---:B------:R-:W-:Y:S02]  /*5210*/  LOP3.LUT P0, RZ, R13.reuse, 0x1, RZ, 0xc0, !PT ;  /* 0x000000010dff7812 */ /* 0x040fe4000780c0ff */
[----:B------:R-:W-:-:S04]  /*5220*/  LOP3.LUT P2, RZ, R13, 0x2, RZ, 0xc0, !PT ;  /* 0x000000020dff7812 */ /* 0x000fc8000784c0ff */
[----:B------:R-:W-:Y:S02]  /*5230*/  PLOP3.LUT P0, PT, P0, P1, P2, 0xe0, 0x0 ;  /* 0x000000000000781c */ /* 0x000fe40000703c20 */
[----:B------:R-:W-:Y:S02]  /*5240*/  LOP3.LUT P1, RZ, R4, 0x7fffff, RZ, 0xc0, !PT ;  /* 0x007fffff04ff7812 */ /* 0x000fe4000782c0ff */
[----:B------:R-:W-:-:S05]  /*5250*/  SEL R3, RZ, 0x1, !P0 ;  /* 0x00000001ff037807 */ /* 0x000fca0004000000 */
[----:B------:R-:W-:-:S05]  /*5260*/  IMAD.MOV R3, RZ, RZ, -R3 ;  /* 0x000000ffff037224 */ /* 0x000fca00078e0a03 */
[----:B------:R-:W-:Y:S01]  /*5270*/  ISETP.GE.AND P0, PT, R3, RZ, PT ;  /* 0x000000ff0300720c */ /* 0x000fe20003f06270 */
[----:B------:R-:W-:-:S05]  /*5280*/  VIADD R3, R19, 0xffffff04 ;  /* 0xffffff0413037836 */ /* 0x000fca0000000000 */
[----:B------:R-:W-:-:S07]  /*5290*/  SHF.R.U32.HI R3, RZ, R3, R10 ;  /* 0x00000003ff037219 */ /* 0x000fce000001160a */
[----:B------:R-:W-:-:S05]  /*52a0*/  @!P0 IADD3 R3, R3, 0x1, RZ ;  /* 0x0000000103038810 */ /* 0x000fca0007ffe0ff */
[----:B------:R-:W-:-:S05]  /*52b0*/  @!P1 IMAD.SHL.U32 R3, R3, 0x2, RZ ;  /* 0x0000000203039824 */ /* 0x000fca00078e00ff */
[----:B------:R-:W-:Y:S01]  /*52c0*/  LOP3.LUT R10, R3, 0x80000000, R4, 0xf8, !PT ;  /* 0x80000000030a7812 */ /* 0x000fe200078ef804 */
[----:B------:R-:W-:Y:S06]  /*52d0*/  BRA `(.L_x_71) ;  /* 0x0000000000047947 */ /* 0x000fec0003800000 */
.L_x_72:
[----:B------:R1:W2:Y:S02]  /*52e0*/  MUFU.RCP R10, R4 ;  /* 0x00000004000a7308 */ /* 0x0002a40000001000 */
.L_x_71:
[----:B------:R-:W-:Y:S05]  /*52f0*/  BSYNC B2 ;  /* 0x0000000000027941 */ /* 0x000fea0003800000 */
.L_x_69:
[----:B--2---:R-:W-:Y:S01]  /*5300*/  IMAD.MOV.U32 R3, RZ, RZ, R10 ;  /* 0x000000ffff037224 */ /* 0x004fe200078e000a */
[----:B------:R-:W-:Y:S01]  /*5310*/  MOV R10, R14 ;  /* 0x0000000e000a7202 */ /* 0x000fe20000000f00 */
[----:B------:R-:W-:-:S04]  /*5320*/  IMAD.MOV.U32 R11, RZ, RZ, 0x0 ;  /* 0x00000000ff0b7424 */ /* 0x000fc800078e00ff */
[----:B-1----:R-:W-:Y:S05]  /*5330*/  RET.REL.NODEC R10 `(_ZN7cutlass13device_kernelINS_4fmha6kernel13FmhaKernelTmaINS1_10collective15FmhaMainloopTmaINS_10bfloat16_tEfN4cute5tupleIJNS7_1CILi64EEESA_NS9_ILi16EEEEEENS4_13DefaultFusionEJEEENS4_15FmhaFwdEpilogueIS6_fNS8_IJSA_SB_SA_EEEEEJEEEEEvNT_6ParamsE) ;  /* 0xffffffac0a307950 */ /* 0x002fea0003c3ffff */
.L_x_73:
[----:B------:R-:W-:-:S00]  /*5340*/  BRA `(.L_x_73) ;  /* 0xfffffffc00fc7947 */ /* 0x000fc0000383ffff */
[----:B------:R-:W-:-:S00]  /*5350*/  NOP ;  /* 0x0000000000007918 */ /* 0x000fc00000000000 */
        /* <DEDUP_REMOVED lines=10> */
.L_x_74:


//--------------------- .nv.global.init           --------------------------
	.section	.nv.global.init,"aw",@progbits
.nv.global.init:
	.type		$str$23,@object
	.size		$str$23,($str$24 - $str$23)
$str$23:
        /*0000*/ 	.byte	0x28, 0x61, 0x64, 0x64, 0x72, 0x65, 0x73, 0x73, 0x20, 0x26, 0x20, 0x6d, 0x61, 0x73, 0x6b, 0x29
        /*0010*/ 	.byte	0x20, 0x3d, 0x3d, 0x20, 0x30, 0x00
	.type		$str$24,@object
	.size		$str$24,(__unnamed_1 - $str$24)
$str$24:
        /*0016*/ 	.byte	0x2f, 0x74, 0x6d, 0x70, 0x2f, 0x63, 0x75, 0x74, 0x6c, 0x61, 0x73, 0x73, 0x5f, 0x73, 0x77, 0x65
        /*0026*/ 	.byte	0x65, 0x70, 0x5f, 0x73, 0x72, 0x63, 0x2f, 0x69, 0x6e, 0x63, 0x6c, 0x75, 0x64, 0x65, 0x2f, 0x63
        /*0036*/ 	.byte	0x75, 0x74, 0x65, 0x2f, 0x70, 0x6f, 0x69, 0x6e, 0x74, 0x65, 0x72, 0x5f, 0x66, 0x6c, 0x61, 0x67
        /*0046*/ 	.byte	0x67, 0x65, 0x64, 0x2e, 0x68, 0x70, 0x70, 0x00
	.type		__unnamed_1,@object
	.size		__unnamed_1,(.L_0 - __unnamed_1)
__unnamed_1:
        /*004e*/ 	.byte	0x61, 0x75, 0x74, 0x6f, 0x20, 0x63, 0x75, 0x74, 0x65, 0x3a, 0x3a, 0x61, 0x73, 0x5f, 0x70, 0x6f
        /* <DEDUP_REMOVED lines=27> */
        /*020e*/ 	.byte	0x30, 0x3e, 0x3e, 0x3e, 0x3e, 0x3e, 0x5d, 0x00
.L_0:


//--------------------- .nv.shared._ZN7cutlass13device_kernelINS_4fmha6kernel13FmhaKernelTmaINS1_10collective15FmhaMainloopTmaINS_10bfloat16_tEfN4cute5tupleIJNS7_1CILi64EEESA_NS9_ILi16EEEEEENS4_13DefaultFusionEJEEENS4_15FmhaFwdEpilogueIS6_fNS8_IJSA_SB_SA_EEEEEJEEEEEvNT_6ParamsE --------------------------
	.section	.nv.shared._ZN7cutlass13device_kernelINS_4fmha6kernel13FmhaKernelTmaINS1_10collective15FmhaMainloopTmaINS_10bfloat16_tEfN4cute5tupleIJNS7_1CILi64EEESA_NS9_ILi16EEEEEENS4_13DefaultFusionEJEEENS4_15FmhaFwdEpilogueIS6_fNS8_IJSA_SB_SA_EEEEEJEEEEEvNT_6ParamsE,"aw",@nobits
	.sectionflags	@""
	.align	16
	.zero		1024


//--------------------- .nv.shared.reserved.0     --------------------------
	.section	.nv.shared.reserved.0,"aw",@nobits
	.weak		__nv_reservedSMEM_offset_0_alias
	.size		__nv_reservedSMEM_offset_0_alias, 0, 0
	.other		__nv_reservedSMEM_offset_0_alias,@"STO_CUDA_RESERVED_SHARED STV_DEFAULT"
__nv_reservedSMEM_offset_0_alias:
	.zero		0


//--------------------- .nv.global                --------------------------
	.section	.nv.global,"aw",@nobits
.nv.global:
	.type		_ZN39_INTERNAL_30e8923d_4_k_cu_41326678_27444cute1_E,@object
	.size		_ZN39_INTERNAL_30e8923d_4_k_cu_41326678_27444cute1_E,(_ZN39_INTERNAL_30e8923d_4_k_cu_41326678_27444cuda3std3__45__cpo6cbeginE - _ZN39_INTERNAL_30e8923d_4_k_cu_41326678_27444cute1_E)
_ZN39_INTERNAL_30e8923d_4_k_cu_41326678_27444cute1_E:
	.zero		1
	.type		_ZN39_INTERNAL_30e8923d_4_k_cu_41326678_27444cuda3std3__45__cpo6cbeginE,@object
	.size		_ZN39_INTERNAL_30e8923d_4_k_cu_41326678_27444cuda3std3__45__cpo6cbeginE,(_ZN39_INTERNAL_30e8923d_4_k_cu_41326678_27444cuda3std3__48in_placeE - _ZN39_INTERNAL_30e8923d_4_k_cu_41326678_27444cuda3std3__45__cpo6cbeginE)
_ZN39_INTERNAL_30e8923d_4_k_cu_41326678_27444cuda3std3__45__cpo6cbeginE:
	.zero		1
	.type		_ZN39_INTERNAL_30e8923d_4_k_cu_41326678_27444cuda3std3__48in_placeE,@object
	.size		_ZN39_INTERNAL_30e8923d_4_k_cu_41326678_27444cuda3std3__48in_placeE,(_ZN39_INTERNAL_30e8923d_4_k_cu_41326678_27444cuda3std6ranges3__45__cpo9iter_moveE - _ZN39_INTERNAL_30e8923d_4_k_cu_41326678_27444cuda3std3__48in_placeE)
_ZN39_INTERNAL_30e8923d_4_k_cu_41326678_27444cuda3std3__48in_placeE:
	.zero		1
	.type		_ZN39_INTERNAL_30e8923d_4_k_cu_41326678_27444cuda3std6ranges3__45__cpo9iter_moveE,@object
	.size		_ZN39_INTERNAL_30e8923d_4_k_cu_41326678_27444cuda3std6ranges3__45__cpo9iter_moveE,(_ZN39_INTERNAL_30e8923d_4_k_cu_41326678_27444cuda3std3__45__cpo5beginE - _ZN39_INTERNAL_30e8923d_4_k_cu_41326678_27444cuda3std6ranges3__45__cpo9iter_moveE)
_ZN39_INTERNAL_30e8923d_4_k_cu_41326678_27444cuda3std6ranges3__45__cpo9iter_moveE:
	.zero		1
	.type		_ZN39_INTERNAL_30e8923d_4_k_cu_41326678_27444cuda3std3__45__cpo5beginE,@object
	.size		_ZN39_INTERNAL_30e8923d_4_k_cu_41326678_27444cuda3std3__45__cpo5beginE,(_ZN39_INTERNAL_30e8923d_4_k_cu_41326678_27444cuda3std3__441_GLOBAL__N__30e8923d_4_k_cu_41326678_27446ignoreE - _ZN39_INTERNAL_30e8923d_4_k_cu_41326678_27444cuda3std3__45__cpo5beginE)
_ZN39_INTERNAL_30e8923d_4_k_cu_41326678_27444cuda3std3__45__cpo5beginE:
	.zero		1
	.type		_ZN39_INTERNAL_30e8923d_4_k_cu_41326678_27444cuda3std3__441_GLOBAL__N__30e8923d_4_k_cu_41326678_27446ignoreE,@object
	.size		_ZN39_INTERNAL_30e8923d_4_k_cu_41326678_27444cuda3std3__441_GLOBAL__N__30e8923d_4_k_cu_41326678_27446ignoreE,(_ZN39_INTERNAL_30e8923d_4_k_cu_41326678_27444cute7productE - _ZN39_INTERNAL_30e8923d_4_k_cu_41326678_27444cuda3std3__441_GLOBAL__N__30e8923d_4_k_cu_41326678_27446ignoreE)
_ZN39_INTERNAL_30e8923d_4_k_cu_41326678_27444cuda3std3__441_GLOBAL__N__30e8923d_4_k_cu_41326678_27446ignoreE:
	.zero		1
	.type		_ZN39_INTERNAL_30e8923d_4_k_cu_41326678_27444cute7productE,@object
	.size		_ZN39_INTERNAL_30e8923d_4_k_cu_41326678_27444cute7productE,(_ZN39_INTERNAL_30e8923d_4_k_cu_41326678_27444cuda3std3__45__cpo3endE - _ZN39_INTERNAL_30e8923d_4_k_cu_41326678_27444cute7productE)
_ZN39_INTERNAL_30e8923d_4_k_cu_41326678_27444cute7productE:
	.zero		1
	.type		_ZN39_INTERNAL_30e8923d_4_k_cu_41326678_27444cuda3std3__45__cpo3endE,@object
	.size		_ZN39_INTERNAL_30e8923d_4_k_cu_41326678_27444cuda3std3__45__cpo3endE,(_ZN39_INTERNAL_30e8923d_4_k_cu_41326678_27444cuda3std3__419piecewise_constructE - _ZN39_INTERNAL_30e8923d_4_k_cu_41326678_27444cuda3std3__45__cpo3endE)
_ZN39_INTERNAL_30e8923d_4_k_cu_41326678_27444cuda3std3__45__cpo3endE:
	.zero		1
	.type		_ZN39_INTERNAL_30e8923d_4_k_cu_41326678_27444cuda3std3__419piecewise_constructE,@object
	.size		_ZN39_INTERNAL_30e8923d_4_k_cu_41326678_27444cuda3std3__419piecewise_constructE,(_ZN39_INTERNAL_30e8923d_4_k_cu_41326678_27444cuda3std3__45__cpo4cendE - _ZN39_INTERNAL_30e8923d_4_k_cu_41326678_27444cuda3std3__419piecewise_constructE)
_ZN39_INTERNAL_30e8923d_4_k_cu_41326678_27444cuda3std3__419piecewise_constructE:
	.zero		1
	.type		_ZN39_INTERNAL_30e8923d_4_k_cu_41326678_27444cuda3std3__45__cpo4cendE,@object
	.size		_ZN39_INTERNAL_30e8923d_4_k_cu_41326678_27444cuda3std3__45__cpo4cendE,(_ZN39_INTERNAL_30e8923d_4_k_cu_41326678_27444cuda3std6ranges3__45__cpo4swapE - _ZN39_INTERNAL_30e8923d_4_k_cu_41326678_27444cuda3std3__45__cpo4cendE)
_ZN39_INTERNAL_30e8923d_4_k_cu_41326678_27444cuda3std3__45__cpo4cendE:
	.zero		1
	.type		_ZN39_INTERNAL_30e8923d_4_k_cu_41326678_27444cuda3std6ranges3__45__cpo4swapE,@object
	.size		_ZN39_INTERNAL_30e8923d_4_k_cu_41326678_27444cuda3std6ranges3__45__cpo4swapE,(.L_8 - _ZN39_INTERNAL_30e8923d_4_k_cu_41326678_27444cuda3std6ranges3__45__cpo4swapE)
_ZN39_INTERNAL_30e8923d_4_k_cu_41326678_27444cuda3std6ranges3__45__cpo4swapE:
	.zero		1
.L_8:


//--------------------- .nv.constant0._ZN7cutlass13device_kernelINS_4fmha6kernel13FmhaKernelTmaINS1_10collective15FmhaMainloopTmaINS_10bfloat16_tEfN4cute5tupleIJNS7_1CILi64EEESA_NS9_ILi16EEEEEENS4_13DefaultFusionEJEEENS4_15FmhaFwdEpilogueIS6_fNS8_IJSA_SB_SA_EEEEEJEEEEEvNT_6ParamsE --------------------------
	.section	.nv.constant0._ZN7cutlass13device_kernelINS_4fmha6kernel13FmhaKernelTmaINS1_10collective15FmhaMainloopTmaINS_10bfloat16_tEfN4cute5tupleIJNS7_1CILi64EEESA_NS9_ILi16EEEEEENS4_13DefaultFusionEJEEENS4_15FmhaFwdEpilogueIS6_fNS8_IJSA_SB_SA_EEEEEJEEEEEvNT_6ParamsE,"a",@progbits
	.sectionflags	@""
	.align	4
.nv.constant0._ZN7cutlass13device_kernelINS_4fmha6kernel13FmhaKernelTmaINS1_10collective15FmhaMainloopTmaINS_10bfloat16_tEfN4cute5tupleIJNS7_1CILi64EEESA_NS9_ILi16EEEEEENS4_13DefaultFusionEJEEENS4_15FmhaFwdEpilogueIS6_fNS8_IJSA_SB_SA_EEEEEJEEEEEvNT_6ParamsE:
	.zero		2688


//--------------------- SYMBOLS --------------------------

	.type		.nv.reservedSmem.offset0,@object
	.size		.nv.reservedSmem.offset0,0x4
	.type		__assertfail,@function
